	.target	sm_100a

	.elftype	@"ET_EXEC"


//--------------------- .note.nv.tkinfo           --------------------------
	.section	.note.nv.tkinfo,"",@"SHT_NOTE"
	.sectionflags	@"SHF_NOTE_NV_TKINFO"
	.tkinfo
        /*0018*/ 	.word	0x00000002
        /*0030*/ 	.string	""
        /*0030*/ 	.string	"ptxas"
        /*0030*/ 	.string	"Cuda compilation tools, release 13.0, V13.0.88"
        /*0030*/ 	.string	"Build cuda_13.0.r13.0/compiler.36424714_0"
        /*0030*/ 	.string	"-arch sm_100a -m 64 "



//--------------------- .note.nv.cuinfo           --------------------------
	.section	.note.nv.cuinfo,"",@"SHT_NOTE"
	.sectionflags	@"SHF_NOTE_NV_CUINFO"
        /*0018*/ 	.short	0x0002
        /*001a*/ 	.short	0x0064
        /*001c*/ 	.short	0x0082
	.zero		2


//--------------------- .nv.info                  --------------------------
	.section	.nv.info,"",@"SHT_CUDA_INFO"
	.align	4


	//----- nvinfo : EIATTR_REGCOUNT
	.align		4
        /*0000*/ 	.byte	0x04, 0x2f
        /*0002*/ 	.short	(.L_16 - .L_15)
	.align		4
.L_15:
        /*0004*/ 	.word	index@(_ZN7cutlass13device_kernelINS_4gemm6kernel13GemmUniversalIN4cute5tupleIJiiiiEEENS1_10collective13CollectiveMmaINS1_35MainloopSm100TmaUmmaWarpSpecializedILi9ELi2ELi4ENS5_IJNS4_1CILi1EEESB_SB_EEEEENS5_IJNSA_ILi128EEENSA_ILi48EEESE_EEEaNS5_IJlSB_lEEEaSH_NS4_8TiledMMAINS4_8MMA_AtomIJNS4_15SM100_MMA_S8_SSIaaiLi128ELi48ELNS4_4UMMA5MajorE0ELSM_0ELNSL_8SaturateE0EEEEEENS4_6LayoutISC_NS5_IJNSA_ILi0EEESR_SR_EEEEENS5_IJNS4_10UnderscoreESU_SU_EEEEENS4_13SM90_TMA_LOADENS4_14ComposedLayoutINS4_7SwizzleILi3ELi4ELi3EEENS4_18smem_ptr_flag_bitsILi8EEENSQ_INS5_IJNSA_ILi8EEESE_EEENS5_IJSE_SB_EEEEEEEvNS4_8identityESX_S17_vS18_EENS_8epilogue10collective18CollectiveEpilogueINS1A_23Sm100TmaWarpSpecializedILi1ELi1ELi48ELb0ELb0EEEJSG_NS5_IJNSQ_ISE_SB_EENSQ_ISF_SB_EEEEEaSH_aSH_NS1A_6fusion15FusionCallbacksIS1E_NS1I_17LinearCombinationIaiaiLNS_15FloatRoundStyleE2EEESG_S1H_JEEENS4_5SM1004TMEM4LOAD26SM100_TMEM_LOAD_32dp32b16xESX_NSY_INSZ_ILi0ELi4ELi3EEES12_NSQ_INS5_IJS13_NSA_ILi16EEEEEENS5_IJS1T_SB_EEEEEEENS4_39AutoVectorizingCopyWithAssumedAlignmentILi128EEENS4_14SM90_TMA_STOREES1X_S1Z_S1Z_EEEvvEEEEvNT_6ParamsE)
        /*0008*/ 	.word	0x0000009b


	//----- nvinfo : EIATTR_FRAME_SIZE
	.align		4
.L_16:
        /*000c*/ 	.byte	0x04, 0x11
        /*000e*/ 	.short	(.L_18 - .L_17)
	.align		4
.L_17:
        /*0010*/ 	.word	index@($__internal_2_$__cuda_sm10x_tcgen05_guardrail_trap_unallocated_columns_being_dealloced)
        /*0014*/ 	.word	0x00000000


	//----- nvinfo : EIATTR_FRAME_SIZE
	.align		4
.L_18:
        /*0018*/ 	.byte	0x04, 0x11
        /*001a*/ 	.short	(.L_20 - .L_19)
	.align		4
.L_19:
        /*001c*/ 	.word	index@($__internal_1_$__cuda_sm10x_tcgen05_guardrail_trap_phase_invalid_during_alloc)
        /*0020*/ 	.word	0x00000000


	//----- nvinfo : EIATTR_FRAME_SIZE
	.align		4
.L_20:
        /*0024*/ 	.byte	0x04, 0x11
        /*0026*/ 	.short	(.L_22 - .L_21)
	.align		4
.L_21:
        /*0028*/ 	.word	index@($__internal_0_$__cuda_sm10x_tcgen05_guardrail_trap_col_being_dealloced_not_returned_by_alloc)
        /*002c*/ 	.word	0x00000000


	//----- nvinfo : EIATTR_FRAME_SIZE
	.align		4
.L_22:
        /*0030*/ 	.byte	0x04, 0x11
        /*0032*/ 	.short	(.L_24 - .L_23)
	.align		4
.L_23:
        /*0034*/ 	.word	index@(_ZN7cutlass13device_kernelINS_4gemm6kernel13GemmUniversalIN4cute5tupleIJiiiiEEENS1_10collective13CollectiveMmaINS1_35MainloopSm100TmaUmmaWarpSpecializedILi9ELi2ELi4ENS5_IJNS4_1CILi1EEESB_SB_EEEEENS5_IJNSA_ILi128EEENSA_ILi48EEESE_EEEaNS5_IJlSB_lEEEaSH_NS4_8TiledMMAINS4_8MMA_AtomIJNS4_15SM100_MMA_S8_SSIaaiLi128ELi48ELNS4_4UMMA5MajorE0ELSM_0ELNSL_8SaturateE0EEEEEENS4_6LayoutISC_NS5_IJNSA_ILi0EEESR_SR_EEEEENS5_IJNS4_10UnderscoreESU_SU_EEEEENS4_13SM90_TMA_LOADENS4_14ComposedLayoutINS4_7SwizzleILi3ELi4ELi3EEENS4_18smem_ptr_flag_bitsILi8EEENSQ_INS5_IJNSA_ILi8EEESE_EEENS5_IJSE_SB_EEEEEEEvNS4_8identityESX_S17_vS18_EENS_8epilogue10collective18CollectiveEpilogueINS1A_23Sm100TmaWarpSpecializedILi1ELi1ELi48ELb0ELb0EEEJSG_NS5_IJNSQ_ISE_SB_EENSQ_ISF_SB_EEEEEaSH_aSH_NS1A_6fusion15FusionCallbacksIS1E_NS1I_17LinearCombinationIaiaiLNS_15FloatRoundStyleE2EEESG_S1H_JEEENS4_5SM1004TMEM4LOAD26SM100_TMEM_LOAD_32dp32b16xESX_NSY_INSZ_ILi0ELi4ELi3EEES12_NSQ_INS5_IJS13_NSA_ILi16EEEEEENS5_IJS1T_SB_EEEEEEENS4_39AutoVectorizingCopyWithAssumedAlignmentILi128EEENS4_14SM90_TMA_STOREES1X_S1Z_S1Z_EEEvvEEEEvNT_6ParamsE)
        /*0038*/ 	.word	0x00000000


	//----- nvinfo : EIATTR_MIN_STACK_SIZE
	.align		4
.L_24:
        /*003c*/ 	.byte	0x04, 0x12
        /*003e*/ 	.short	(.L_26 - .L_25)
	.align		4
.L_25:
        /*0040*/ 	.word	index@(_ZN7cutlass13device_kernelINS_4gemm6kernel13GemmUniversalIN4cute5tupleIJiiiiEEENS1_10collective13CollectiveMmaINS1_35MainloopSm100TmaUmmaWarpSpecializedILi9ELi2ELi4ENS5_IJNS4_1CILi1EEESB_SB_EEEEENS5_IJNSA_ILi128EEENSA_ILi48EEESE_EEEaNS5_IJlSB_lEEEaSH_NS4_8TiledMMAINS4_8MMA_AtomIJNS4_15SM100_MMA_S8_SSIaaiLi128ELi48ELNS4_4UMMA5MajorE0ELSM_0ELNSL_8SaturateE0EEEEEENS4_6LayoutISC_NS5_IJNSA_ILi0EEESR_SR_EEEEENS5_IJNS4_10UnderscoreESU_SU_EEEEENS4_13SM90_TMA_LOADENS4_14ComposedLayoutINS4_7SwizzleILi3ELi4ELi3EEENS4_18smem_ptr_flag_bitsILi8EEENSQ_INS5_IJNSA_ILi8EEESE_EEENS5_IJSE_SB_EEEEEEEvNS4_8identityESX_S17_vS18_EENS_8epilogue10collective18CollectiveEpilogueINS1A_23Sm100TmaWarpSpecializedILi1ELi1ELi48ELb0ELb0EEEJSG_NS5_IJNSQ_ISE_SB_EENSQ_ISF_SB_EEEEEaSH_aSH_NS1A_6fusion15FusionCallbacksIS1E_NS1I_17LinearCombinationIaiaiLNS_15FloatRoundStyleE2EEESG_S1H_JEEENS4_5SM1004TMEM4LOAD26SM100_TMEM_LOAD_32dp32b16xESX_NSY_INSZ_ILi0ELi4ELi3EEES12_NSQ_INS5_IJS13_NSA_ILi16EEEEEENS5_IJS1T_SB_EEEEEEENS4_39AutoVectorizingCopyWithAssumedAlignmentILi128EEENS4_14SM90_TMA_STOREES1X_S1Z_S1Z_EEEvvEEEEvNT_6ParamsE)
        /*0044*/ 	.word	0x00000000
.L_26:


//--------------------- .nv.compat                --------------------------
	.section	.nv.compat,"",@"SHT_CUDA_COMPAT_INFO"
	.align	4
        /*0000*/ 	.byte	0x02, 0x09, 0x01, 0x00, 0x02, 0x02, 0x03, 0x00, 0x02, 0x05, 0x06, 0x00, 0x03, 0x07, 0x01, 0x01
        /*0010*/ 	.byte	0x02, 0x03, 0x01, 0x00, 0x02, 0x06, 0x01, 0x00, 0x04, 0x0b, 0x08, 0x00, 0x01, 0x00, 0x00, 0x00
        /*0020*/ 	.byte	0x00, 0x00, 0x00, 0x00


//--------------------- .nv.info._ZN7cutlass13device_kernelINS_4gemm6kernel13GemmUniversalIN4cute5tupleIJiiiiEEENS1_10collective13CollectiveMmaINS1_35MainloopSm100TmaUmmaWarpSpecializedILi9ELi2ELi4ENS5_IJNS4_1CILi1EEESB_SB_EEEEENS5_IJNSA_ILi128EEENSA_ILi48EEESE_EEEaNS5_IJlSB_lEEEaSH_NS4_8TiledMMAINS4_8MMA_AtomIJNS4_15SM100_MMA_S8_SSIaaiLi128ELi48ELNS4_4UMMA5MajorE0ELSM_0ELNSL_8SaturateE0EEEEEENS4_6LayoutISC_NS5_IJNSA_ILi0EEESR_SR_EEEEENS5_IJNS4_10UnderscoreESU_SU_EEEEENS4_13SM90_TMA_LOADENS4_14ComposedLayoutINS4_7SwizzleILi3ELi4ELi3EEENS4_18smem_ptr_flag_bitsILi8EEENSQ_INS5_IJNSA_ILi8EEESE_EEENS5_IJSE_SB_EEEEEEEvNS4_8identityESX_S17_vS18_EENS_8epilogue10collective18CollectiveEpilogueINS1A_23Sm100TmaWarpSpecializedILi1ELi1ELi48ELb0ELb0EEEJSG_NS5_IJNSQ_ISE_SB_EENSQ_ISF_SB_EEEEEaSH_aSH_NS1A_6fusion15FusionCallbacksIS1E_NS1I_17LinearCombinationIaiaiLNS_15FloatRoundStyleE2EEESG_S1H_JEEENS4_5SM1004TMEM4LOAD26SM100_TMEM_LOAD_32dp32b16xESX_NSY_INSZ_ILi0ELi4ELi3EEES12_NSQ_INS5_IJS13_NSA_ILi16EEEEEENS5_IJS1T_SB_EEEEEEENS4_39AutoVectorizingCopyWithAssumedAlignmentILi128EEENS4_14SM90_TMA_STOREES1X_S1Z_S1Z_EEEvvEEEEvNT_6ParamsE --------------------------
	.section	.nv.info._ZN7cutlass13device_kernelINS_4gemm6kernel13GemmUniversalIN4cute5tupleIJiiiiEEENS1_10collective13CollectiveMmaINS1_35MainloopSm100TmaUmmaWarpSpecializedILi9ELi2ELi4ENS5_IJNS4_1CILi1EEESB_SB_EEEEENS5_IJNSA_ILi128EEENSA_ILi48EEESE_EEEaNS5_IJlSB_lEEEaSH_NS4_8TiledMMAINS4_8MMA_AtomIJNS4_15SM100_MMA_S8_SSIaaiLi128ELi48ELNS4_4UMMA5MajorE0ELSM_0ELNSL_8SaturateE0EEEEEENS4_6LayoutISC_NS5_IJNSA_ILi0EEESR_SR_EEEEENS5_IJNS4_10UnderscoreESU_SU_EEEEENS4_13SM90_TMA_LOADENS4_14ComposedLayoutINS4_7SwizzleILi3ELi4ELi3EEENS4_18smem_ptr_flag_bitsILi8EEENSQ_INS5_IJNSA_ILi8EEESE_EEENS5_IJSE_SB_EEEEEEEvNS4_8identityESX_S17_vS18_EENS_8epilogue10collective18CollectiveEpilogueINS1A_23Sm100TmaWarpSpecializedILi1ELi1ELi48ELb0ELb0EEEJSG_NS5_IJNSQ_ISE_SB_EENSQ_ISF_SB_EEEEEaSH_aSH_NS1A_6fusion15FusionCallbacksIS1E_NS1I_17LinearCombinationIaiaiLNS_15FloatRoundStyleE2EEESG_S1H_JEEENS4_5SM1004TMEM4LOAD26SM100_TMEM_LOAD_32dp32b16xESX_NSY_INSZ_ILi0ELi4ELi3EEES12_NSQ_INS5_IJS13_NSA_ILi16EEEEEENS5_IJS1T_SB_EEEEEEENS4_39AutoVectorizingCopyWithAssumedAlignmentILi128EEENS4_14SM90_TMA_STOREES1X_S1Z_S1Z_EEEvvEEEEvNT_6ParamsE,"",@"SHT_CUDA_INFO"
	.sectionflags	@""
	.align	4


	//----- nvinfo : EIATTR_CUDA_API_VERSION
	.align		4
        /*0000*/ 	.byte	0x04, 0x37
        /*0002*/ 	.short	(.L_28 - .L_27)
.L_27:
        /*0004*/ 	.word	0x00000082


	//----- nvinfo : EIATTR_KPARAM_INFO
	.align		4
.L_28:
        /*0008*/ 	.byte	0x04, 0x17
        /*000a*/ 	.short	(.L_30 - .L_29)
.L_29:
        /*000c*/ 	.word	0x00000000
        /*0010*/ 	.short	0x0000
        /*0012*/ 	.short	0x0000
        /*0014*/ 	.byte	0x00, 0xf0, 0x01, 0x20


	//----- nvinfo : EIATTR_AT_ENTRY_FRAGMENTS
	.align		4
.L_30:
        /*0018*/ 	.byte	0x04, 0x4f
        /*001a*/ 	.short	(.L_32 - .L_31)


	//   ....[0]....
.L_31:
        /*001c*/ 	.word	0x00000006


	//----- nvinfo : EIATTR_RESERVED_SMEM_USED
	.align		4
.L_32:
        /*0020*/ 	.byte	0x01, 0x41
	.zero		2


	//----- nvinfo : EIATTR_SPARSE_MMA_MASK
	.align		4
        /*0024*/ 	.byte	0x03, 0x50
        /*0026*/ 	.short	0x0000


	//----- nvinfo : EIATTR_TCGEN05_1CTA_USED
	.align		4
        /*0028*/ 	.byte	0x01, 0x51
	.zero		2


	//----- nvinfo : EIATTR_MAXREG_COUNT
	.align		4
        /*002c*/ 	.byte	0x03, 0x1b
        /*002e*/ 	.short	0x00ff


	//----- nvinfo : EIATTR_NUM_BARRIERS
	.align		4
        /*0030*/ 	.byte	0x02, 0x4c
        /*0032*/ 	.byte	0x07
	.zero		1


	//----- nvinfo : EIATTR_EXTERNS
	.align		4
        /*0034*/ 	.byte	0x04, 0x0f
        /*0036*/ 	.short	(.L_34 - .L_33)


	//   ....[0]....
	.align		4
.L_33:
        /*0038*/ 	.word	index@(__assertfail)


	//----- nvinfo : EIATTR_MERCURY_ISA_VERSION
	.align		4
.L_34:
        /*003c*/ 	.byte	0x03, 0x5f
        /*003e*/ 	.short	0x0101


	//----- nvinfo : EIATTR_INT_WARP_WIDE_INSTR_OFFSETS
	.align		4
        /*0040*/ 	.byte	0x04, 0x31
        /*0042*/ 	.short	(.L_36 - .L_35)


	//   ....[0]....
.L_35:
        /*0044*/ 	.word	0x00001e40


	//   ....[1]....
        /*0048*/ 	.word	0x00003b70


	//   ....[2]....
        /*004c*/ 	.word	0x00003b90


	//   ....[3]....
        /*0050*/ 	.word	0x00003bc0


	//   ....[4]....
        /*0054*/ 	.word	0x000045f0


	//   ....[5]....
        /*0058*/ 	.word	0x00004680


	//   ....[6]....
        /*005c*/ 	.word	0x000046b0


	//   ....[7]....
        /*0060*/ 	.word	0x00004780


	//----- nvinfo : EIATTR_COOP_GROUP_MASK_REGIDS
	.align		4
.L_36:
        /*0064*/ 	.byte	0x04, 0x29
        /*0066*/ 	.short	(.L_38 - .L_37)


	//   ....[0]....
.L_37:
        /*0068*/ 	.word	0xffffffff


	//   ....[1]....
        /*006c*/ 	.word	0xffffffff


	//   ....[2]....
        /*0070*/ 	.word	0xffffffff


	//   ....[3]....
        /*0074*/ 	.word	0xffffffff


	//   ....[4]....
        /*0078*/ 	.word	0xffffffff


	//   ....[5]....
        /*007c*/ 	.word	0xffffffff


	//   ....[6]....
        /*0080*/ 	.word	0xffffffff


	//   ....[7]....
        /*0084*/ 	.word	0xffffffff


	//   ....[8]....
        /*0088*/ 	.word	0xffffffff


	//   ....[9]....
        /*008c*/ 	.word	0xffffffff


	//   ....[10]....
        /*0090*/ 	.word	0xffffffff


	//   ....[11]....
        /*0094*/ 	.word	0xffffffff


	//   ....[12]....
        /*0098*/ 	.word	0xffffffff


	//----- nvinfo : EIATTR_COOP_GROUP_INSTR_OFFSETS
	.align		4
.L_38:
        /*009c*/ 	.byte	0x04, 0x28
        /*009e*/ 	.short	(.L_40 - .L_39)


	//   ....[0]....
.L_39:
        /*00a0*/ 	.word	0x00000090


	//   ....[1]....
        /*00a4*/ 	.word	0x000004b0


	//   ....[2]....
        /*00a8*/ 	.word	0x000006f0


	//   ....[3]....
        /*00ac*/ 	.word	0x00000830


	//   ....[4]....
        /*00b0*/ 	.word	0x00000930


	//   ....[5]....
        /*00b4*/ 	.word	0x00000aa0


	//   ....[6]....
        /*00b8*/ 	.word	0x00000c40


	//   ....[7]....
        /*00bc*/ 	.word	0x00001d20


	//   ....[8]....
        /*00c0*/ 	.word	0x00002de0


	//   ....[9]....
        /*00c4*/ 	.word	0x00002ff0


	//   ....[10]....
        /*00c8*/ 	.word	0x00003020


	//   ....[11]....
        /*00cc*/ 	.word	0x00003a50


	//   ....[12]....
        /*00d0*/ 	.word	0x00003c80


	//----- nvinfo : EIATTR_VRC_CTA_INIT_COUNT
	.align		4
.L_40:
        /*00d4*/ 	.byte	0x02, 0x4a
        /*00d6*/ 	.byte	0x80
	.zero		1


	//----- nvinfo : EIATTR_SYSCALL_OFFSETS
	.align		4
        /*00d8*/ 	.byte	0x04, 0x46
        /*00da*/ 	.short	(.L_42 - .L_41)


	//   ....[0]....
.L_41:
        /*00dc*/ 	.word	0x00005710


	//   ....[1]....
        /*00e0*/ 	.word	0x00005880


	//   ....[2]....
        /*00e4*/ 	.word	0x000059f0


	//----- nvinfo : EIATTR_MBARRIER_INSTR_OFFSETS
	.align		4
.L_42:
        /*00e8*/ 	.byte	0x04, 0x39
        /*00ea*/ 	.short	(.L_44 - .L_43)


	//   ....[0]....
.L_43:
        /*00ec*/ 	.word	0x000005b0
        /*00f0*/ 	.word	0x000000ff
        /*00f4*/ 	.word	0x00000000
        /*00f8*/ 	.short	0x0100
        /*00fa*/ 	.byte	0x05
	.zero		1


	//   ....[1]....
        /*00fc*/ 	.word	0x000005c0
        /*0100*/ 	.word	0x000000ff
        /*0104*/ 	.word	0x00000048
        /*0108*/ 	.short	0x0100
        /*010a*/ 	.byte	0x05
	.zero		1


	//   ....[2]....
        /*010c*/ 	.word	0x000005d0
        /*0110*/ 	.word	0x000000ff
        /*0114*/ 	.word	0x00000008
        /*0118*/ 	.short	0x0100
        /*011a*/ 	.byte	0x05
	.zero		1


	//   ....[3]....
        /*011c*/ 	.word	0x000005e0
        /*0120*/ 	.word	0x000000ff
        /*0124*/ 	.word	0x00000050
        /*0128*/ 	.short	0x0100
        /*012a*/ 	.byte	0x05
	.zero		1


	//   ....[4]....
        /*012c*/ 	.word	0x000005f0
        /*0130*/ 	.word	0x000000ff
        /*0134*/ 	.word	0x00000010
        /*0138*/ 	.short	0x0100
        /*013a*/ 	.byte	0x05
	.zero		1


	//   ....[5]....
        /*013c*/ 	.word	0x00000600
        /*0140*/ 	.word	0x000000ff
        /*0144*/ 	.word	0x00000058
        /*0148*/ 	.short	0x0100
        /*014a*/ 	.byte	0x05
	.zero		1


	//   ....[6]....
        /*014c*/ 	.word	0x00000610
        /*0150*/ 	.word	0x000000ff
        /*0154*/ 	.word	0x00000018
        /*0158*/ 	.short	0x0100
        /*015a*/ 	.byte	0x05
	.zero		1


	//   ....[7]....
        /*015c*/ 	.word	0x00000620
        /*0160*/ 	.word	0x000000ff
        /*0164*/ 	.word	0x00000060
        /*0168*/ 	.short	0x0100
        /*016a*/ 	.byte	0x05
	.zero		1


	//   ....[8]....
        /*016c*/ 	.word	0x00000630
        /*0170*/ 	.word	0x000000ff
        /*0174*/ 	.word	0x00000020
        /*0178*/ 	.short	0x0100
        /*017a*/ 	.byte	0x05
	.zero		1


	//   ....[9]....
        /*017c*/ 	.word	0x00000640
        /*0180*/ 	.word	0x000000ff
        /*0184*/ 	.word	0x00000068
        /*0188*/ 	.short	0x0100
        /*018a*/ 	.byte	0x05
	.zero		1


	//   ....[10]....
        /*018c*/ 	.word	0x00000650
        /*0190*/ 	.word	0x000000ff
        /*0194*/ 	.word	0x00000028
        /*0198*/ 	.short	0x0100
        /*019a*/ 	.byte	0x05
	.zero		1


	//   ....[11]....
        /*019c*/ 	.word	0x00000660
        /*01a0*/ 	.word	0x000000ff
        /*01a4*/ 	.word	0x00000070
        /*01a8*/ 	.short	0x0100
        /*01aa*/ 	.byte	0x05
	.zero		1


	//   ....[12]....
        /*01ac*/ 	.word	0x00000670
        /*01b0*/ 	.word	0x000000ff
        /*01b4*/ 	.word	0x00000030
        /*01b8*/ 	.short	0x0100
        /*01ba*/ 	.byte	0x05
	.zero		1


	//   ....[13]....
        /*01bc*/ 	.word	0x00000680
        /*01c0*/ 	.word	0x000000ff
        /*01c4*/ 	.word	0x00000078
        /*01c8*/ 	.short	0x0100
        /*01ca*/ 	.byte	0x05
	.zero		1


	//   ....[14]....
        /*01cc*/ 	.word	0x00000690
        /*01d0*/ 	.word	0x000000ff
        /*01d4*/ 	.word	0x00000038
        /*01d8*/ 	.short	0x0100
        /*01da*/ 	.byte	0x05
	.zero		1


	//   ....[15]....
        /*01dc*/ 	.word	0x000006a0
        /*01e0*/ 	.word	0x000000ff
        /*01e4*/ 	.word	0x00000080
        /*01e8*/ 	.short	0x0100
        /*01ea*/ 	.byte	0x05
	.zero		1


	//   ....[16]....
        /*01ec*/ 	.word	0x000006b0
        /*01f0*/ 	.word	0x000000ff
        /*01f4*/ 	.word	0x00000040
        /*01f8*/ 	.short	0x0100
        /*01fa*/ 	.byte	0x05
	.zero		1


	//   ....[17]....
        /*01fc*/ 	.word	0x000006c0
        /*0200*/ 	.word	0x000000ff
        /*0204*/ 	.word	0x00000088
        /*0208*/ 	.short	0x0100
        /*020a*/ 	.byte	0x05
	.zero		1


	//   ....[18]....
        /*020c*/ 	.word	0x00000800
        /*0210*/ 	.word	0x000000ff
        /*0214*/ 	.word	0x00000090
        /*0218*/ 	.short	0x0100
        /*021a*/ 	.byte	0x07
	.zero		1


	//   ....[19]....
        /*021c*/ 	.word	0x00000810
        /*0220*/ 	.word	0x000000ff
        /*0224*/ 	.word	0x00000098
        /*0228*/ 	.short	0x0100
        /*022a*/ 	.byte	0x07
	.zero		1


	//   ....[20]....
        /*022c*/ 	.word	0x00000900
        /*0230*/ 	.word	0x000000ff
        /*0234*/ 	.word	0x000000a0
        /*0238*/ 	.short	0x0100
        /*023a*/ 	.byte	0x05
	.zero		1


	//   ....[21]....
        /*023c*/ 	.word	0x00000910
        /*0240*/ 	.word	0x000000ff
        /*0244*/ 	.word	0x000000a8
        /*0248*/ 	.short	0x0100
        /*024a*/ 	.byte	0x05
	.zero		1


	//   ....[22]....
        /*024c*/ 	.word	0x00000a50
        /*0250*/ 	.word	0x000000ff
        /*0254*/ 	.word	0x000000b0
        /*0258*/ 	.short	0x0100
        /*025a*/ 	.byte	0x05
	.zero		1


	//   ....[23]....
        /*025c*/ 	.word	0x00000a60
        /*0260*/ 	.word	0x000000ff
        /*0264*/ 	.word	0x000000c0
        /*0268*/ 	.short	0x0100
        /*026a*/ 	.byte	0x05
	.zero		1


	//   ....[24]....
        /*026c*/ 	.word	0x00000a70
        /*0270*/ 	.word	0x000000ff
        /*0274*/ 	.word	0x000000b8
        /*0278*/ 	.short	0x0100
        /*027a*/ 	.byte	0x05
	.zero		1


	//   ....[25]....
        /*027c*/ 	.word	0x00000a80
        /*0280*/ 	.word	0x000000ff
        /*0284*/ 	.word	0x000000c8
        /*0288*/ 	.short	0x0100
        /*028a*/ 	.byte	0x05
	.zero		1


	//   ....[26]....
        /*028c*/ 	.word	0x00000bb0
        /*0290*/ 	.word	0x000000ff
        /*0294*/ 	.word	0x000000d0
        /*0298*/ 	.short	0x0100
        /*029a*/ 	.byte	0x07
	.zero		1


	//   ....[27]....
        /*029c*/ 	.word	0x00000bc0
        /*02a0*/ 	.word	0x000000ff
        /*02a4*/ 	.word	0x000000f0
        /*02a8*/ 	.short	0x0100
        /*02aa*/ 	.byte	0x07
	.zero		1


	//   ....[28]....
        /*02ac*/ 	.word	0x00000bd0
        /*02b0*/ 	.word	0x000000ff
        /*02b4*/ 	.word	0x000000d8
        /*02b8*/ 	.short	0x0100
        /*02ba*/ 	.byte	0x07
	.zero		1


	//   ....[29]....
        /*02bc*/ 	.word	0x00000be0
        /*02c0*/ 	.word	0x000000ff
        /*02c4*/ 	.word	0x000000f8
        /*02c8*/ 	.short	0x0100
        /*02ca*/ 	.byte	0x07
	.zero		1


	//   ....[30]....
        /*02cc*/ 	.word	0x00000bf0
        /*02d0*/ 	.word	0x000000ff
        /*02d4*/ 	.word	0x000000e0
        /*02d8*/ 	.short	0x0100
        /*02da*/ 	.byte	0x07
	.zero		1


	//   ....[31]....
        /*02dc*/ 	.word	0x00000c00
        /*02e0*/ 	.word	0x000000ff
        /*02e4*/ 	.word	0x00000100
        /*02e8*/ 	.short	0x0100
        /*02ea*/ 	.byte	0x07
	.zero		1


	//   ....[32]....
        /*02ec*/ 	.word	0x00000c10
        /*02f0*/ 	.word	0x000000ff
        /*02f4*/ 	.word	0x000000e8
        /*02f8*/ 	.short	0x0100
        /*02fa*/ 	.byte	0x07
	.zero		1


	//   ....[33]....
        /*02fc*/ 	.word	0x00000c20
        /*0300*/ 	.word	0x000000ff
        /*0304*/ 	.word	0x00000108
        /*0308*/ 	.short	0x0100
        /*030a*/ 	.byte	0x07
	.zero		1


	//   ....[34]....
        /*030c*/ 	.word	0x00000d10
        /*0310*/ 	.word	0x000000ff
        /*0314*/ 	.word	0x00000110
        /*0318*/ 	.short	0x0100
        /*031a*/ 	.byte	0x05
	.zero		1


	//   ....[35]....
        /*031c*/ 	.word	0x00000d20
        /*0320*/ 	.word	0x000000ff
        /*0324*/ 	.word	0x00000120
        /*0328*/ 	.short	0x0100
        /*032a*/ 	.byte	0x05
	.zero		1


	//   ....[36]....
        /*032c*/ 	.word	0x00000d30
        /*0330*/ 	.word	0x000000ff
        /*0334*/ 	.word	0x00000118
        /*0338*/ 	.short	0x0100
        /*033a*/ 	.byte	0x05
	.zero		1


	//   ....[37]....
        /*033c*/ 	.word	0x00000d40
        /*0340*/ 	.word	0x000000ff
        /*0344*/ 	.word	0x00000128
        /*0348*/ 	.short	0x0100
        /*034a*/ 	.byte	0x05
	.zero		1


	//   ....[38]....
        /*034c*/ 	.word	0x00001620
        /*0350*/ 	.word	0x00000003
        /*0354*/ 	.word	0x00000120
        /*0358*/ 	.short	0x010a
        /*035a*/ 	.byte	0xff
	.zero		1


	//   ....[39]....
        /*035c*/ 	.word	0x00001650
        /*0360*/ 	.word	0x00000003
        /*0364*/ 	.word	0x00000110
        /*0368*/ 	.short	0x0101
        /*036a*/ 	.byte	0xff
	.zero		1


	//   ....[40]....
        /*036c*/ 	.word	0x00001720
        /*0370*/ 	.word	0x000000ff
        /*0374*/ 	.word	0x00000048
        /*0378*/ 	.short	0x010a
        /*037a*/ 	.byte	0x05
	.zero		1


	//   ....[41]....
        /*037c*/ 	.word	0x000017c0
        /*0380*/ 	.word	0x000000ff
        /*0384*/ 	.word	0x00000048
        /*0388*/ 	.short	0x010a
        /*038a*/ 	.byte	0x21
	.zero		1


	//   ....[42]....
        /*038c*/ 	.word	0x00001910
        /*0390*/ 	.word	0x000000ff
        /*0394*/ 	.word	0x00000048
        /*0398*/ 	.short	0x010a
        /*039a*/ 	.byte	0x08
	.zero		1


	//   ....[43]....
        /*039c*/ 	.word	0x00001a20
        /*03a0*/ 	.word	0x000000ff
        /*03a4*/ 	.word	0x000000a8
        /*03a8*/ 	.short	0x0101
        /*03aa*/ 	.byte	0x04
	.zero		1


	//   ....[44]....
        /*03ac*/ 	.word	0x00001a40
        /*03b0*/ 	.word	0x000000ff
        /*03b4*/ 	.word	0x00000048
        /*03b8*/ 	.short	0x010a
        /*03ba*/ 	.byte	0x05
	.zero		1


	//   ....[45]....
        /*03bc*/ 	.word	0x00001ac0
        /*03c0*/ 	.word	0x000000ff
        /*03c4*/ 	.word	0x00000048
        /*03c8*/ 	.short	0x010a
        /*03ca*/ 	.byte	0x11
	.zero		1


	//   ....[46]....
        /*03cc*/ 	.word	0x00001c10
        /*03d0*/ 	.word	0x000000ff
        /*03d4*/ 	.word	0x00000048
        /*03d8*/ 	.short	0x010a
        /*03da*/ 	.byte	0x08
	.zero		1


	//   ....[47]....
        /*03dc*/ 	.word	0x00001d50
        /*03e0*/ 	.word	0x00000002
        /*03e4*/ 	.word	0x000000b0
        /*03e8*/ 	.short	0x010a
        /*03ea*/ 	.byte	0xff
	.zero		1


	//   ....[48]....
        /*03ec*/ 	.word	0x00001e10
        /*03f0*/ 	.word	0x00000002
        /*03f4*/ 	.word	0x00000000
        /*03f8*/ 	.short	0x0101
        /*03fa*/ 	.byte	0xff
	.zero		1


	//   ....[49]....
        /*03fc*/ 	.word	0x00002370
        /*0400*/ 	.word	0x000000ff
        /*0404*/ 	.word	0x00000000
        /*0408*/ 	.short	0x010a
        /*040a*/ 	.byte	0x05
	.zero		1


	//   ....[50]....
        /*040c*/ 	.word	0x00002400
        /*0410*/ 	.word	0x000000ff
        /*0414*/ 	.word	0x00000000
        /*0418*/ 	.short	0x010a
        /*041a*/ 	.byte	0x05
	.zero		1


	//   ....[51]....
        /*041c*/ 	.word	0x00002490
        /*0420*/ 	.word	0x000000ff
        /*0424*/ 	.word	0x00000000
        /*0428*/ 	.short	0x010a
        /*042a*/ 	.byte	0x05
	.zero		1


	//   ....[52]....
        /*042c*/ 	.word	0x00002520
        /*0430*/ 	.word	0x000000ff
        /*0434*/ 	.word	0x00000000
        /*0438*/ 	.short	0x010a
        /*043a*/ 	.byte	0x05
	.zero		1


	//   ....[53]....
        /*043c*/ 	.word	0x000025b0
        /*0440*/ 	.word	0x000000ff
        /*0444*/ 	.word	0x00000000
        /*0448*/ 	.short	0x010a
        /*044a*/ 	.byte	0x05
	.zero		1


	//   ....[54]....
        /*044c*/ 	.word	0x00002640
        /*0450*/ 	.word	0x000000ff
        /*0454*/ 	.word	0x00000000
        /*0458*/ 	.short	0x010a
        /*045a*/ 	.byte	0x05
	.zero		1


	//   ....[55]....
        /*045c*/ 	.word	0x000026d0
        /*0460*/ 	.word	0x000000ff
        /*0464*/ 	.word	0x00000000
        /*0468*/ 	.short	0x010a
        /*046a*/ 	.byte	0x05
	.zero		1


	//   ....[56]....
        /*046c*/ 	.word	0x00002760
        /*0470*/ 	.word	0x000000ff
        /*0474*/ 	.word	0x00000000
        /*0478*/ 	.short	0x010a
        /*047a*/ 	.byte	0x05
	.zero		1


	//   ....[57]....
        /*047c*/ 	.word	0x00002800
        /*0480*/ 	.word	0x00000000
        /*0484*/ 	.word	0x00000000
        /*0488*/ 	.short	0x010a
        /*048a*/ 	.byte	0xff
	.zero		1


	//   ....[58]....
        /*048c*/ 	.word	0x00002930
        /*0490*/ 	.word	0x00000000
        /*0494*/ 	.word	0x00000110
        /*0498*/ 	.short	0x010a
        /*049a*/ 	.byte	0xff
	.zero		1


	//   ....[59]....
        /*049c*/ 	.word	0x000029a0
        /*04a0*/ 	.word	0x00000008
        /*04a4*/ 	.word	0x00000000
        /*04a8*/ 	.short	0x0101
        /*04aa*/ 	.byte	0xff
	.zero		1


	//   ....[60]....
        /*04ac*/ 	.word	0x000029c0
        /*04b0*/ 	.word	0x000000ff
        /*04b4*/ 	.word	0x000000c0
        /*04b8*/ 	.short	0x010a
        /*04ba*/ 	.byte	0x05
	.zero		1


	//   ....[61]....
        /*04bc*/ 	.word	0x00002ae0
        /*04c0*/ 	.word	0x00000000
        /*04c4*/ 	.word	0x000000b0
        /*04c8*/ 	.short	0x010a
        /*04ca*/ 	.byte	0xff
	.zero		1


	//   ....[62]....
        /*04cc*/ 	.word	0x00002be0
        /*04d0*/ 	.word	0x00000000
        /*04d4*/ 	.word	0x00000000
        /*04d8*/ 	.short	0x0101
        /*04da*/ 	.byte	0xff
	.zero		1


	//   ....[63]....
        /*04dc*/ 	.word	0x00002c70
        /*04e0*/ 	.word	0x000000ff
        /*04e4*/ 	.word	0x000000c0
        /*04e8*/ 	.short	0x0106
        /*04ea*/ 	.byte	0x05
	.zero		1


	//   ....[64]....
        /*04ec*/ 	.word	0x00002c90
        /*04f0*/ 	.word	0x000000ff
        /*04f4*/ 	.word	0x000000c0
        /*04f8*/ 	.short	0x010a
        /*04fa*/ 	.byte	0x05
	.zero		1


	//   ....[65]....
        /*04fc*/ 	.word	0x00002d20
        /*0500*/ 	.word	0x000000ff
        /*0504*/ 	.word	0x000000c0
        /*0508*/ 	.short	0x0106
        /*050a*/ 	.byte	0x04
	.zero		1


	//   ....[66]....
        /*050c*/ 	.word	0x00002d60
        /*0510*/ 	.word	0x00000000
        /*0514*/ 	.word	0x000000c0
        /*0518*/ 	.short	0x010a
        /*051a*/ 	.byte	0xff
	.zero		1


	//   ....[67]....
        /*051c*/ 	.word	0x000032a0
        /*0520*/ 	.word	0x00000000
        /*0524*/ 	.word	0x000000b0
        /*0528*/ 	.short	0x010a
        /*052a*/ 	.byte	0xff
	.zero		1


	//   ....[68]....
        /*052c*/ 	.word	0x000033b0
        /*0530*/ 	.word	0x00000003
        /*0534*/ 	.word	0x00000000
        /*0538*/ 	.short	0x0101
        /*053a*/ 	.byte	0xff
	.zero		1


	//   ....[69]....
        /*053c*/ 	.word	0x000033c0
        /*0540*/ 	.word	0x000000ff
        /*0544*/ 	.word	0x00000000
        /*0548*/ 	.short	0x010a
        /*054a*/ 	.byte	0x05
	.zero		1


	//   ....[70]....
        /*054c*/ 	.word	0x000033e0
        /*0550*/ 	.word	0x000000ff
        /*0554*/ 	.word	0x000000f0
        /*0558*/ 	.short	0x010a
        /*055a*/ 	.byte	0x0e
	.zero		1


	//   ....[71]....
        /*055c*/ 	.word	0x000034b0
        /*0560*/ 	.word	0x000000ff
        /*0564*/ 	.word	0x00000000
        /*0568*/ 	.short	0x010a
        /*056a*/ 	.byte	0x07
	.zero		1


	//   ....[72]....
        /*056c*/ 	.word	0x000035e0
        /*0570*/ 	.word	0x000000ff
        /*0574*/ 	.word	0x00000000
        /*0578*/ 	.short	0x010a
        /*057a*/ 	.byte	0x13
	.zero		1


	//   ....[73]....
        /*057c*/ 	.word	0x00003880
        /*0580*/ 	.word	0x000000ff
        /*0584*/ 	.word	0x00000000
        /*0588*/ 	.short	0x010a
        /*058a*/ 	.byte	0x05
	.zero		1


	//   ....[74]....
        /*058c*/ 	.word	0x00003910
        /*0590*/ 	.word	0x000000ff
        /*0594*/ 	.word	0x00000000
        /*0598*/ 	.short	0x010a
        /*059a*/ 	.byte	0x05
	.zero		1


	//   ....[75]....
        /*059c*/ 	.word	0x000039a0
        /*05a0*/ 	.word	0x000000ff
        /*05a4*/ 	.word	0x00000000
        /*05a8*/ 	.short	0x010a
        /*05aa*/ 	.byte	0x05
	.zero		1


	//   ....[76]....
        /*05ac*/ 	.word	0x00003a30
        /*05b0*/ 	.word	0x000000ff
        /*05b4*/ 	.word	0x00000000
        /*05b8*/ 	.short	0x010a
        /*05ba*/ 	.byte	0x06
	.zero		1


	//   ....[77]....
        /*05bc*/ 	.word	0x00003e70
        /*05c0*/ 	.word	0x00000000
        /*05c4*/ 	.word	0x000000b0
        /*05c8*/ 	.short	0x010a
        /*05ca*/ 	.byte	0xff
	.zero		1


	//   ....[78]....
        /*05cc*/ 	.word	0x00003f60
        /*05d0*/ 	.word	0x00000000
        /*05d4*/ 	.word	0x00000000
        /*05d8*/ 	.short	0x0101
        /*05da*/ 	.byte	0xff
	.zero		1


	//   ....[79]....
        /*05dc*/ 	.word	0x00004280
        /*05e0*/ 	.word	0x000000ff
        /*05e4*/ 	.word	0x000000a8
        /*05e8*/ 	.short	0x010a
        /*05ea*/ 	.byte	0x07
	.zero		1


	//   ....[80]....
        /*05ec*/ 	.word	0x00004400
        /*05f0*/ 	.word	0x000000ff
        /*05f4*/ 	.word	0x00000098
        /*05f8*/ 	.short	0x010a
        /*05fa*/ 	.byte	0x07
	.zero		1


	//   ....[81]....
        /*05fc*/ 	.word	0x00004800
        /*0600*/ 	.word	0x000000ff
        /*0604*/ 	.word	0x00000090
        /*0608*/ 	.short	0x010b
        /*060a*/ 	.byte	0x07
	.zero		1


	//   ....[82]....
        /*060c*/ 	.word	0x00004820
        /*0610*/ 	.word	0x000000ff
        /*0614*/ 	.word	0x00000000
        /*0618*/ 	.short	0x0101
        /*061a*/ 	.byte	0x25
	.zero		1


	//   ....[83]....
        /*061c*/ 	.word	0x00004860
        /*0620*/ 	.word	0x00000000
        /*0624*/ 	.word	0x00000098
        /*0628*/ 	.short	0x010a
        /*062a*/ 	.byte	0xff
	.zero		1


	//   ....[84]....
        /*062c*/ 	.word	0x00004ac0
        /*0630*/ 	.word	0x00000000
        /*0634*/ 	.word	0x000000b0
        /*0638*/ 	.short	0x010a
        /*063a*/ 	.byte	0xff
	.zero		1


	//   ....[85]....
        /*063c*/ 	.word	0x00004b90
        /*0640*/ 	.word	0x00000000
        /*0644*/ 	.word	0x00000000
        /*0648*/ 	.short	0x0101
        /*064a*/ 	.byte	0xff
	.zero		1


	//   ....[86]....
        /*064c*/ 	.word	0x00005270
        /*0650*/ 	.word	0x000000ff
        /*0654*/ 	.word	0x00000090
        /*0658*/ 	.short	0x010a
        /*065a*/ 	.byte	0x2e
	.zero		1


	//   ....[87]....
        /*065c*/ 	.word	0x000052e0
        /*0660*/ 	.word	0x000000ff
        /*0664*/ 	.word	0x000000d0
        /*0668*/ 	.short	0x010a
        /*066a*/ 	.byte	0x32
	.zero		1


	//   ....[88]....
        /*066c*/ 	.word	0x00005390
        /*0670*/ 	.word	0x000000ff
        /*0674*/ 	.word	0x00000090
        /*0678*/ 	.short	0x010a
        /*067a*/ 	.byte	0x2e
	.zero		1


	//   ....[89]....
        /*067c*/ 	.word	0x00005580
        /*0680*/ 	.word	0x000000ff
        /*0684*/ 	.word	0x00000000
        /*0688*/ 	.short	0x0101
        /*068a*/ 	.byte	0x04
	.zero		1


	//   ....[90]....
        /*068c*/ 	.word	0x000055f0
        /*0690*/ 	.word	0x000000ff
        /*0694*/ 	.word	0x000000d0
        /*0698*/ 	.short	0x010a
        /*069a*/ 	.byte	0x32
	.zero		1


	//   ....[91]....
        /*069c*/ 	.word	0x00006390
        /*06a0*/ 	.word	0x000000ff
        /*06a4*/ 	.word	0x00000000
        /*06a8*/ 	.short	0x0101
        /*06aa*/ 	.byte	0x05
	.zero		1


	//   ....[92]....
        /*06ac*/ 	.word	0x00006a60
        /*06b0*/ 	.word	0x00000003
        /*06b4*/ 	.word	0x00000120
        /*06b8*/ 	.short	0x010a
        /*06ba*/ 	.byte	0xff
	.zero		1


	//   ....[93]....
        /*06bc*/ 	.word	0x00006ac0
        /*06c0*/ 	.word	0x00000002
        /*06c4*/ 	.word	0x00000048
        /*06c8*/ 	.short	0x010a
        /*06ca*/ 	.byte	0xff
	.zero		1


	//   ....[94]....
        /*06cc*/ 	.word	0x00006b20
        /*06d0*/ 	.word	0x00000002
        /*06d4*/ 	.word	0x00000048
        /*06d8*/ 	.short	0x010a
        /*06da*/ 	.byte	0xff
	.zero		1


	//   ....[95]....
        /*06dc*/ 	.word	0x00006b70
        /*06e0*/ 	.word	0x00000002
        /*06e4*/ 	.word	0x000000b0
        /*06e8*/ 	.short	0x010a
        /*06ea*/ 	.byte	0xff
	.zero		1


	//   ....[96]....
        /*06ec*/ 	.word	0x00006bd0
        /*06f0*/ 	.word	0x00000000
        /*06f4*/ 	.word	0x00000000
        /*06f8*/ 	.short	0x010a
        /*06fa*/ 	.byte	0xff
	.zero		1


	//   ....[97]....
        /*06fc*/ 	.word	0x00006c30
        /*0700*/ 	.word	0x00000000
        /*0704*/ 	.word	0x00000000
        /*0708*/ 	.short	0x010a
        /*070a*/ 	.byte	0xff
	.zero		1


	//   ....[98]....
        /*070c*/ 	.word	0x00006c90
        /*0710*/ 	.word	0x00000000
        /*0714*/ 	.word	0x00000000
        /*0718*/ 	.short	0x010a
        /*071a*/ 	.byte	0xff
	.zero		1


	//   ....[99]....
        /*071c*/ 	.word	0x00006cf0
        /*0720*/ 	.word	0x00000000
        /*0724*/ 	.word	0x00000000
        /*0728*/ 	.short	0x010a
        /*072a*/ 	.byte	0xff
	.zero		1


	//   ....[100]....
        /*072c*/ 	.word	0x00006d50
        /*0730*/ 	.word	0x00000000
        /*0734*/ 	.word	0x00000000
        /*0738*/ 	.short	0x010a
        /*073a*/ 	.byte	0xff
	.zero		1


	//   ....[101]....
        /*073c*/ 	.word	0x00006db0
        /*0740*/ 	.word	0x00000000
        /*0744*/ 	.word	0x00000000
        /*0748*/ 	.short	0x010a
        /*074a*/ 	.byte	0xff
	.zero		1


	//   ....[102]....
        /*074c*/ 	.word	0x00006e10
        /*0750*/ 	.word	0x00000000
        /*0754*/ 	.word	0x00000000
        /*0758*/ 	.short	0x010a
        /*075a*/ 	.byte	0xff
	.zero		1


	//   ....[103]....
        /*075c*/ 	.word	0x00006e70
        /*0760*/ 	.word	0x00000000
        /*0764*/ 	.word	0x00000000
        /*0768*/ 	.short	0x010a
        /*076a*/ 	.byte	0xff
	.zero		1


	//   ....[104]....
        /*076c*/ 	.word	0x00006ec0
        /*0770*/ 	.word	0x00000000
        /*0774*/ 	.word	0x00000110
        /*0778*/ 	.short	0x010a
        /*077a*/ 	.byte	0xff
	.zero		1


	//   ....[105]....
        /*077c*/ 	.word	0x00006f20
        /*0780*/ 	.word	0x00000000
        /*0784*/ 	.word	0x000000c0
        /*0788*/ 	.short	0x010a
        /*078a*/ 	.byte	0xff
	.zero		1


	//   ....[106]....
        /*078c*/ 	.word	0x00006f70
        /*0790*/ 	.word	0x00000000
        /*0794*/ 	.word	0x000000b0
        /*0798*/ 	.short	0x010a
        /*079a*/ 	.byte	0xff
	.zero		1


	//   ....[107]....
        /*079c*/ 	.word	0x00006fd0
        /*07a0*/ 	.word	0x00000000
        /*07a4*/ 	.word	0x000000c0
        /*07a8*/ 	.short	0x010a
        /*07aa*/ 	.byte	0xff
	.zero		1


	//   ....[108]....
        /*07ac*/ 	.word	0x00007020
        /*07b0*/ 	.word	0x00000000
        /*07b4*/ 	.word	0x000000b0
        /*07b8*/ 	.short	0x010a
        /*07ba*/ 	.byte	0xff
	.zero		1


	//   ....[109]....
        /*07bc*/ 	.word	0x00007080
        /*07c0*/ 	.word	0x00000003
        /*07c4*/ 	.word	0x000000f0
        /*07c8*/ 	.short	0x010a
        /*07ca*/ 	.byte	0xff
	.zero		1


	//   ....[110]....
        /*07cc*/ 	.word	0x000070e0
        /*07d0*/ 	.word	0x00000000
        /*07d4*/ 	.word	0x00000000
        /*07d8*/ 	.short	0x010a
        /*07da*/ 	.byte	0xff
	.zero		1


	//   ....[111]....
        /*07dc*/ 	.word	0x00007140
        /*07e0*/ 	.word	0x00000000
        /*07e4*/ 	.word	0x00000000
        /*07e8*/ 	.short	0x010a
        /*07ea*/ 	.byte	0xff
	.zero		1


	//   ....[112]....
        /*07ec*/ 	.word	0x000071a0
        /*07f0*/ 	.word	0x00000000
        /*07f4*/ 	.word	0x00000000
        /*07f8*/ 	.short	0x010a
        /*07fa*/ 	.byte	0xff
	.zero		1


	//   ....[113]....
        /*07fc*/ 	.word	0x00007200
        /*0800*/ 	.word	0x00000000
        /*0804*/ 	.word	0x00000000
        /*0808*/ 	.short	0x010a
        /*080a*/ 	.byte	0xff
	.zero		1


	//   ....[114]....
        /*080c*/ 	.word	0x00007260
        /*0810*/ 	.word	0x00000000
        /*0814*/ 	.word	0x00000000
        /*0818*/ 	.short	0x010a
        /*081a*/ 	.byte	0xff
	.zero		1


	//   ....[115]....
        /*081c*/ 	.word	0x000072b0
        /*0820*/ 	.word	0x00000000
        /*0824*/ 	.word	0x000000b0
        /*0828*/ 	.short	0x010a
        /*082a*/ 	.byte	0xff
	.zero		1


	//   ....[116]....
        /*082c*/ 	.word	0x00007310
        /*0830*/ 	.word	0x00000000
        /*0834*/ 	.word	0x000000a8
        /*0838*/ 	.short	0x010a
        /*083a*/ 	.byte	0xff
	.zero		1


	//   ....[117]....
        /*083c*/ 	.word	0x00007370
        /*0840*/ 	.word	0x00000003
        /*0844*/ 	.word	0x00000098
        /*0848*/ 	.short	0x010a
        /*084a*/ 	.byte	0xff
	.zero		1


	//   ....[118]....
        /*084c*/ 	.word	0x000073c0
        /*0850*/ 	.word	0x00000000
        /*0854*/ 	.word	0x000000b0
        /*0858*/ 	.short	0x010a
        /*085a*/ 	.byte	0xff
	.zero		1


	//   ....[119]....
        /*085c*/ 	.word	0x00007420
        /*0860*/ 	.word	0x00000000
        /*0864*/ 	.word	0x00000090
        /*0868*/ 	.short	0x010a
        /*086a*/ 	.byte	0xff
	.zero		1


	//   ....[120]....
        /*086c*/ 	.word	0x00007480
        /*0870*/ 	.word	0x00000003
        /*0874*/ 	.word	0x000000d0
        /*0878*/ 	.short	0x010a
        /*087a*/ 	.byte	0xff
	.zero		1


	//----- nvinfo : EIATTR_NUM_MBARRIERS
	.align		4
.L_44:
        /*087c*/ 	.byte	0x03, 0x38
        /*087e*/ 	.short	0x0026


	//----- nvinfo : EIATTR_EXIT_INSTR_OFFSETS
	.align		4
        /*0880*/ 	.byte	0x04, 0x1c
        /*0882*/ 	.short	(.L_46 - .L_45)


	//   ....[0]....
.L_45:
        /*0884*/ 	.word	0x00002830


	//   ....[1]....
        /*0888*/ 	.word	0x00002d30


	//   ....[2]....
        /*088c*/ 	.word	0x00002d90


	//   ....[3]....
        /*0890*/ 	.word	0x00003c90


	//   ....[4]....
        /*0894*/ 	.word	0x00004890


	//   ....[5]....
        /*0898*/ 	.word	0x000048d0


	//   ....[6]....
        /*089c*/ 	.word	0x00006a50


	//----- nvinfo : EIATTR_MAX_THREADS
	.align		4
.L_46:
        /*08a0*/ 	.byte	0x04, 0x05
        /*08a2*/ 	.short	(.L_48 - .L_47)
.L_47:
        /*08a4*/ 	.word	0x00000100
        /*08a8*/ 	.word	0x00000001
        /*08ac*/ 	.word	0x00000001


	//----- nvinfo : EIATTR_CRS_STACK_SIZE
	.align		4
.L_48:
        /*08b0*/ 	.byte	0x04, 0x1e
        /*08b2*/ 	.short	(.L_50 - .L_49)
.L_49:
        /*08b4*/ 	.word	0x00000000


	//----- nvinfo : EIATTR_CBANK_PARAM_SIZE
	.align		4
.L_50:
        /*08b8*/ 	.byte	0x03, 0x19
        /*08ba*/ 	.short	0x0800


	//----- nvinfo : EIATTR_PARAM_CBANK
	.align		4
        /*08bc*/ 	.byte	0x04, 0x0a
        /*08be*/ 	.short	(.L_52 - .L_51)
	.align		4
.L_51:
        /*08c0*/ 	.word	index@(.nv.constant0._ZN7cutlass13device_kernelINS_4gemm6kernel13GemmUniversalIN4cute5tupleIJiiiiEEENS1_10collective13CollectiveMmaINS1_35MainloopSm100TmaUmmaWarpSpecializedILi9ELi2ELi4ENS5_IJNS4_1CILi1EEESB_SB_EEEEENS5_IJNSA_ILi128EEENSA_ILi48EEESE_EEEaNS5_IJlSB_lEEEaSH_NS4_8TiledMMAINS4_8MMA_AtomIJNS4_15SM100_MMA_S8_SSIaaiLi128ELi48ELNS4_4UMMA5MajorE0ELSM_0ELNSL_8SaturateE0EEEEEENS4_6LayoutISC_NS5_IJNSA_ILi0EEESR_SR_EEEEENS5_IJNS4_10UnderscoreESU_SU_EEEEENS4_13SM90_TMA_LOADENS4_14ComposedLayoutINS4_7SwizzleILi3ELi4ELi3EEENS4_18smem_ptr_flag_bitsILi8EEENSQ_INS5_IJNSA_ILi8EEESE_EEENS5_IJSE_SB_EEEEEEEvNS4_8identityESX_S17_vS18_EENS_8epilogue10collective18CollectiveEpilogueINS1A_23Sm100TmaWarpSpecializedILi1ELi1ELi48ELb0ELb0EEEJSG_NS5_IJNSQ_ISE_SB_EENSQ_ISF_SB_EEEEEaSH_aSH_NS1A_6fusion15FusionCallbacksIS1E_NS1I_17LinearCombinationIaiaiLNS_15FloatRoundStyleE2EEESG_S1H_JEEENS4_5SM1004TMEM4LOAD26SM100_TMEM_LOAD_32dp32b16xESX_NSY_INSZ_ILi0ELi4ELi3EEES12_NSQ_INS5_IJS13_NSA_ILi16EEEEEENS5_IJS1T_SB_EEEEEEENS4_39AutoVectorizingCopyWithAssumedAlignmentILi128EEENS4_14SM90_TMA_STOREES1X_S1Z_S1Z_EEEvvEEEEvNT_6ParamsE)
        /*08c4*/ 	.short	0x0380
        /*08c6*/ 	.short	0x0800


	//----- nvinfo : EIATTR_SW_WAR
	.align		4
.L_52:
        /*08c8*/ 	.byte	0x04, 0x36
        /*08ca*/ 	.short	(.L_54 - .L_53)
.L_53:
        /*08cc*/ 	.word	0x00000008
.L_54:


//--------------------- .nv.callgraph             --------------------------
	.section	.nv.callgraph,"",@"SHT_CUDA_CALLGRAPH"
	.align	4
	.sectionentsize	8
	.align		4
        /*0000*/ 	.word	0x00000000
	.align		4
        /*0004*/ 	.word	0xffffffff
	.align		4
        /*0008*/ 	.word	index@(_ZN7cutlass13device_kernelINS_4gemm6kernel13GemmUniversalIN4cute5tupleIJiiiiEEENS1_10collective13CollectiveMmaINS1_35MainloopSm100TmaUmmaWarpSpecializedILi9ELi2ELi4ENS5_IJNS4_1CILi1EEESB_SB_EEEEENS5_IJNSA_ILi128EEENSA_ILi48EEESE_EEEaNS5_IJlSB_lEEEaSH_NS4_8TiledMMAINS4_8MMA_AtomIJNS4_15SM100_MMA_S8_SSIaaiLi128ELi48ELNS4_4UMMA5MajorE0ELSM_0ELNSL_8SaturateE0EEEEEENS4_6LayoutISC_NS5_IJNSA_ILi0EEESR_SR_EEEEENS5_IJNS4_10UnderscoreESU_SU_EEEEENS4_13SM90_TMA_LOADENS4_14ComposedLayoutINS4_7SwizzleILi3ELi4ELi3EEENS4_18smem_ptr_flag_bitsILi8EEENSQ_INS5_IJNSA_ILi8EEESE_EEENS5_IJSE_SB_EEEEEEEvNS4_8identityESX_S17_vS18_EENS_8epilogue10collective18CollectiveEpilogueINS1A_23Sm100TmaWarpSpecializedILi1ELi1ELi48ELb0ELb0EEEJSG_NS5_IJNSQ_ISE_SB_EENSQ_ISF_SB_EEEEEaSH_aSH_NS1A_6fusion15FusionCallbacksIS1E_NS1I_17LinearCombinationIaiaiLNS_15FloatRoundStyleE2EEESG_S1H_JEEENS4_5SM1004TMEM4LOAD26SM100_TMEM_LOAD_32dp32b16xESX_NSY_INSZ_ILi0ELi4ELi3EEES12_NSQ_INS5_IJS13_NSA_ILi16EEEEEENS5_IJS1T_SB_EEEEEEENS4_39AutoVectorizingCopyWithAssumedAlignmentILi128EEENS4_14SM90_TMA_STOREES1X_S1Z_S1Z_EEEvvEEEEvNT_6ParamsE)
	.align		4
        /*000c*/ 	.word	index@(__assertfail)
	.align		4
        /*0010*/ 	.word	0x00000000
	.align		4
        /*0014*/ 	.word	0xfffffffe
	.align		4
        /*0018*/ 	.word	0x00000000
	.align		4
        /*001c*/ 	.word	0xfffffffd
	.align		4
        /*0020*/ 	.word	0x00000000
	.align		4
        /*0024*/ 	.word	0xfffffffc


//--------------------- .nv.constant4             --------------------------
	.section	.nv.constant4,"a",@progbits
	.align	8
	.align		8
.nv.constant4:
        /*0000*/ 	.dword	__assertfail
	.align		8
        /*0008*/ 	.dword	__unnamed_1
	.align		8
        /*0010*/ 	.dword	_ZN40_INTERNAL_8ce330b6_4_k_cu_943d1ea8_234244cuda3std3__45__cpo5beginE
	.align		8
        /*0018*/ 	.dword	_ZN40_INTERNAL_8ce330b6_4_k_cu_943d1ea8_234244cuda3std3__45__cpo3endE
	.align		8
        /*0020*/ 	.dword	_ZN40_INTERNAL_8ce330b6_4_k_cu_943d1ea8_234244cuda3std3__45__cpo6cbeginE
	.align		8
        /*0028*/ 	.dword	_ZN40_INTERNAL_8ce330b6_4_k_cu_943d1ea8_234244cuda3std3__45__cpo4cendE
	.align		8
        /*0030*/ 	.dword	_ZN40_INTERNAL_8ce330b6_4_k_cu_943d1ea8_234244cuda3std3__442_GLOBAL__N__8ce330b6_4_k_cu_943d1ea8_234246ignoreE
	.align		8
        /*0038*/ 	.dword	_ZN40_INTERNAL_8ce330b6_4_k_cu_943d1ea8_234244cuda3std3__419piecewise_constructE
	.align		8
        /*0040*/ 	.dword	_ZN40_INTERNAL_8ce330b6_4_k_cu_943d1ea8_234244cuda3std3__48in_placeE
	.align		8
        /*0048*/ 	.dword	_ZN40_INTERNAL_8ce330b6_4_k_cu_943d1ea8_234244cuda3std6ranges3__45__cpo4swapE
	.align		8
        /*0050*/ 	.dword	_ZN40_INTERNAL_8ce330b6_4_k_cu_943d1ea8_234244cuda3std6ranges3__45__cpo9iter_moveE
	.align		8
        /*0058*/ 	.dword	_ZN40_INTERNAL_8ce330b6_4_k_cu_943d1ea8_234244cute7productE
	.align		8
        /*0060*/ 	.dword	_ZN40_INTERNAL_8ce330b6_4_k_cu_943d1ea8_234244cute1_E
	.align		8
        /*0068*/ 	.dword	$str$25
	.align		8
        /*0070*/ 	.dword	$str$26


//--------------------- .text._ZN7cutlass13device_kernelINS_4gemm6kernel13GemmUniversalIN4cute5tupleIJiiiiEEENS1_10collective13CollectiveMmaINS1_35MainloopSm100TmaUmmaWarpSpecializedILi9ELi2ELi4ENS5_IJNS4_1CILi1EEESB_SB_EEEEENS5_IJNSA_ILi128EEENSA_ILi48EEESE_EEEaNS5_IJlSB_lEEEaSH_NS4_8TiledMMAINS4_8MMA_AtomIJNS4_15SM100_MMA_S8_SSIaaiLi128ELi48ELNS4_4UMMA5MajorE0ELSM_0ELNSL_8SaturateE0EEEEEENS4_6LayoutISC_NS5_IJNSA_ILi0EEESR_SR_EEEEENS5_IJNS4_10UnderscoreESU_SU_EEEEENS4_13SM90_TMA_LOADENS4_14ComposedLayoutINS4_7SwizzleILi3ELi4ELi3EEENS4_18smem_ptr_flag_bitsILi8EEENSQ_INS5_IJNSA_ILi8EEESE_EEENS5_IJSE_SB_EEEEEEEvNS4_8identityESX_S17_vS18_EENS_8epilogue10collective18CollectiveEpilogueINS1A_23Sm100TmaWarpSpecializedILi1ELi1ELi48ELb0ELb0EEEJSG_NS5_IJNSQ_ISE_SB_EENSQ_ISF_SB_EEEEEaSH_aSH_NS1A_6fusion15FusionCallbacksIS1E_NS1I_17LinearCombinationIaiaiLNS_15FloatRoundStyleE2EEESG_S1H_JEEENS4_5SM1004TMEM4LOAD26SM100_TMEM_LOAD_32dp32b16xESX_NSY_INSZ_ILi0ELi4ELi3EEES12_NSQ_INS5_IJS13_NSA_ILi16EEEEEENS5_IJS1T_SB_EEEEEEENS4_39AutoVectorizingCopyWithAssumedAlignmentILi128EEENS4_14SM90_TMA_STOREES1X_S1Z_S1Z_EEEvvEEEEvNT_6ParamsE --------------------------
	.section	.text._ZN7cutlass13device_kernelINS_4gemm6kernel13GemmUniversalIN4cute5tupleIJiiiiEEENS1_10collective13CollectiveMmaINS1_35MainloopSm100TmaUmmaWarpSpecializedILi9ELi2ELi4ENS5_IJNS4_1CILi1EEESB_SB_EEEEENS5_IJNSA_ILi128EEENSA_ILi48EEESE_EEEaNS5_IJlSB_lEEEaSH_NS4_8TiledMMAINS4_8MMA_AtomIJNS4_15SM100_MMA_S8_SSIaaiLi128ELi48ELNS4_4UMMA5MajorE0ELSM_0ELNSL_8SaturateE0EEEEEENS4_6LayoutISC_NS5_IJNSA_ILi0EEESR_SR_EEEEENS5_IJNS4_10UnderscoreESU_SU_EEEEENS4_13SM90_TMA_LOADENS4_14ComposedLayoutINS4_7SwizzleILi3ELi4ELi3EEENS4_18smem_ptr_flag_bitsILi8EEENSQ_INS5_IJNSA_ILi8EEESE_EEENS5_IJSE_SB_EEEEEEEvNS4_8identityESX_S17_vS18_EENS_8epilogue10collective18CollectiveEpilogueINS1A_23Sm100TmaWarpSpecializedILi1ELi1ELi48ELb0ELb0EEEJSG_NS5_IJNSQ_ISE_SB_EENSQ_ISF_SB_EEEEEaSH_aSH_NS1A_6fusion15FusionCallbacksIS1E_NS1I_17LinearCombinationIaiaiLNS_15FloatRoundStyleE2EEESG_S1H_JEEENS4_5SM1004TMEM4LOAD26SM100_TMEM_LOAD_32dp32b16xESX_NSY_INSZ_ILi0ELi4ELi3EEES12_NSQ_INS5_IJS13_NSA_ILi16EEEEEENS5_IJS1T_SB_EEEEEEENS4_39AutoVectorizingCopyWithAssumedAlignmentILi128EEENS4_14SM90_TMA_STOREES1X_S1Z_S1Z_EEEvvEEEEvNT_6ParamsE,"ax",@progbits
	.align	128
.text._ZN7cutlass13device_kernelINS_4gemm6kernel13GemmUniversalIN4cute5tupleIJiiiiEEENS1_10collective13CollectiveMmaINS1_35MainloopSm100TmaUmmaWarpSpecializedILi9ELi2ELi4ENS5_IJNS4_1CILi1EEESB_SB_EEEEENS5_IJNSA_ILi128EEENSA_ILi48EEESE_EEEaNS5_IJlSB_lEEEaSH_NS4_8TiledMMAINS4_8MMA_AtomIJNS4_15SM100_MMA_S8_SSIaaiLi128ELi48ELNS4_4UMMA5MajorE0ELSM_0ELNSL_8SaturateE0EEEEEENS4_6LayoutISC_NS5_IJNSA_ILi0EEESR_SR_EEEEENS5_IJNS4_10UnderscoreESU_SU_EEEEENS4_13SM90_TMA_LOADENS4_14ComposedLayoutINS4_7SwizzleILi3ELi4ELi3EEENS4_18smem_ptr_flag_bitsILi8EEENSQ_INS5_IJNSA_ILi8EEESE_EEENS5_IJSE_SB_EEEEEEEvNS4_8identityESX_S17_vS18_EENS_8epilogue10collective18CollectiveEpilogueINS1A_23Sm100TmaWarpSpecializedILi1ELi1ELi48ELb0ELb0EEEJSG_NS5_IJNSQ_ISE_SB_EENSQ_ISF_SB_EEEEEaSH_aSH_NS1A_6fusion15FusionCallbacksIS1E_NS1I_17LinearCombinationIaiaiLNS_15FloatRoundStyleE2EEESG_S1H_JEEENS4_5SM1004TMEM4LOAD26SM100_TMEM_LOAD_32dp32b16xESX_NSY_INSZ_ILi0ELi4ELi3EEES12_NSQ_INS5_IJS13_NSA_ILi16EEEEEENS5_IJS1T_SB_EEEEEEENS4_39AutoVectorizingCopyWithAssumedAlignmentILi128EEENS4_14SM90_TMA_STOREES1X_S1Z_S1Z_EEEvvEEEEvNT_6ParamsE:
        .type           _ZN7cutlass13device_kernelINS_4gemm6kernel13GemmUniversalIN4cute5tupleIJiiiiEEENS1_10collective13CollectiveMmaINS1_35MainloopSm100TmaUmmaWarpSpecializedILi9ELi2ELi4ENS5_IJNS4_1CILi1EEESB_SB_EEEEENS5_IJNSA_ILi128EEENSA_ILi48EEESE_EEEaNS5_IJlSB_lEEEaSH_NS4_8TiledMMAINS4_8MMA_AtomIJNS4_15SM100_MMA_S8_SSIaaiLi128ELi48ELNS4_4UMMA5MajorE0ELSM_0ELNSL_8SaturateE0EEEEEENS4_6LayoutISC_NS5_IJNSA_ILi0EEESR_SR_EEEEENS5_IJNS4_10UnderscoreESU_SU_EEEEENS4_13SM90_TMA_LOADENS4_14ComposedLayoutINS4_7SwizzleILi3ELi4ELi3EEENS4_18smem_ptr_flag_bitsILi8EEENSQ_INS5_IJNSA_ILi8EEESE_EEENS5_IJSE_SB_EEEEEEEvNS4_8identityESX_S17_vS18_EENS_8epilogue10collective18CollectiveEpilogueINS1A_23Sm100TmaWarpSpecializedILi1ELi1ELi48ELb0ELb0EEEJSG_NS5_IJNSQ_ISE_SB_EENSQ_ISF_SB_EEEEEaSH_aSH_NS1A_6fusion15FusionCallbacksIS1E_NS1I_17LinearCombinationIaiaiLNS_15FloatRoundStyleE2EEESG_S1H_JEEENS4_5SM1004TMEM4LOAD26SM100_TMEM_LOAD_32dp32b16xESX_NSY_INSZ_ILi0ELi4ELi3EEES12_NSQ_INS5_IJS13_NSA_ILi16EEEEEENS5_IJS1T_SB_EEEEEEENS4_39AutoVectorizingCopyWithAssumedAlignmentILi128EEENS4_14SM90_TMA_STOREES1X_S1Z_S1Z_EEEvvEEEEvNT_6ParamsE,@function
        .size           _ZN7cutlass13device_kernelINS_4gemm6kernel13GemmUniversalIN4cute5tupleIJiiiiEEENS1_10collective13CollectiveMmaINS1_35MainloopSm100TmaUmmaWarpSpecializedILi9ELi2ELi4ENS5_IJNS4_1CILi1EEESB_SB_EEEEENS5_IJNSA_ILi128EEENSA_ILi48EEESE_EEEaNS5_IJlSB_lEEEaSH_NS4_8TiledMMAINS4_8MMA_AtomIJNS4_15SM100_MMA_S8_SSIaaiLi128ELi48ELNS4_4UMMA5MajorE0ELSM_0ELNSL_8SaturateE0EEEEEENS4_6LayoutISC_NS5_IJNSA_ILi0EEESR_SR_EEEEENS5_IJNS4_10UnderscoreESU_SU_EEEEENS4_13SM90_TMA_LOADENS4_14ComposedLayoutINS4_7SwizzleILi3ELi4ELi3EEENS4_18smem_ptr_flag_bitsILi8EEENSQ_INS5_IJNSA_ILi8EEESE_EEENS5_IJSE_SB_EEEEEEEvNS4_8identityESX_S17_vS18_EENS_8epilogue10collective18CollectiveEpilogueINS1A_23Sm100TmaWarpSpecializedILi1ELi1ELi48ELb0ELb0EEEJSG_NS5_IJNSQ_ISE_SB_EENSQ_ISF_SB_EEEEEaSH_aSH_NS1A_6fusion15FusionCallbacksIS1E_NS1I_17LinearCombinationIaiaiLNS_15FloatRoundStyleE2EEESG_S1H_JEEENS4_5SM1004TMEM4LOAD26SM100_TMEM_LOAD_32dp32b16xESX_NSY_INSZ_ILi0ELi4ELi3EEES12_NSQ_INS5_IJS13_NSA_ILi16EEEEEENS5_IJS1T_SB_EEEEEEENS4_39AutoVectorizingCopyWithAssumedAlignmentILi128EEENS4_14SM90_TMA_STOREES1X_S1Z_S1Z_EEEvvEEEEvNT_6ParamsE,(.L_x_143 - _ZN7cutlass13device_kernelINS_4gemm6kernel13GemmUniversalIN4cute5tupleIJiiiiEEENS1_10collective13CollectiveMmaINS1_35MainloopSm100TmaUmmaWarpSpecializedILi9ELi2ELi4ENS5_IJNS4_1CILi1EEESB_SB_EEEEENS5_IJNSA_ILi128EEENSA_ILi48EEESE_EEEaNS5_IJlSB_lEEEaSH_NS4_8TiledMMAINS4_8MMA_AtomIJNS4_15SM100_MMA_S8_SSIaaiLi128ELi48ELNS4_4UMMA5MajorE0ELSM_0ELNSL_8SaturateE0EEEEEENS4_6LayoutISC_NS5_IJNSA_ILi0EEESR_SR_EEEEENS5_IJNS4_10UnderscoreESU_SU_EEEEENS4_13SM90_TMA_LOADENS4_14ComposedLayoutINS4_7SwizzleILi3ELi4ELi3EEENS4_18smem_ptr_flag_bitsILi8EEENSQ_INS5_IJNSA_ILi8EEESE_EEENS5_IJSE_SB_EEEEEEEvNS4_8identityESX_S17_vS18_EENS_8epilogue10collective18CollectiveEpilogueINS1A_23Sm100TmaWarpSpecializedILi1ELi1ELi48ELb0ELb0EEEJSG_NS5_IJNSQ_ISE_SB_EENSQ_ISF_SB_EEEEEaSH_aSH_NS1A_6fusion15FusionCallbacksIS1E_NS1I_17LinearCombinationIaiaiLNS_15FloatRoundStyleE2EEESG_S1H_JEEENS4_5SM1004TMEM4LOAD26SM100_TMEM_LOAD_32dp32b16xESX_NSY_INSZ_ILi0ELi4ELi3EEES12_NSQ_INS5_IJS13_NSA_ILi16EEEEEENS5_IJS1T_SB_EEEEEEENS4_39AutoVectorizingCopyWithAssumedAlignmentILi128EEENS4_14SM90_TMA_STOREES1X_S1Z_S1Z_EEEvvEEEEvNT_6ParamsE)
        .other          _ZN7cutlass13device_kernelINS_4gemm6kernel13GemmUniversalIN4cute5tupleIJiiiiEEENS1_10collective13CollectiveMmaINS1_35MainloopSm100TmaUmmaWarpSpecializedILi9ELi2ELi4ENS5_IJNS4_1CILi1EEESB_SB_EEEEENS5_IJNSA_ILi128EEENSA_ILi48EEESE_EEEaNS5_IJlSB_lEEEaSH_NS4_8TiledMMAINS4_8MMA_AtomIJNS4_15SM100_MMA_S8_SSIaaiLi128ELi48ELNS4_4UMMA5MajorE0ELSM_0ELNSL_8SaturateE0EEEEEENS4_6LayoutISC_NS5_IJNSA_ILi0EEESR_SR_EEEEENS5_IJNS4_10UnderscoreESU_SU_EEEEENS4_13SM90_TMA_LOADENS4_14ComposedLayoutINS4_7SwizzleILi3ELi4ELi3EEENS4_18smem_ptr_flag_bitsILi8EEENSQ_INS5_IJNSA_ILi8EEESE_EEENS5_IJSE_SB_EEEEEEEvNS4_8identityESX_S17_vS18_EENS_8epilogue10collective18CollectiveEpilogueINS1A_23Sm100TmaWarpSpecializedILi1ELi1ELi48ELb0ELb0EEEJSG_NS5_IJNSQ_ISE_SB_EENSQ_ISF_SB_EEEEEaSH_aSH_NS1A_6fusion15FusionCallbacksIS1E_NS1I_17LinearCombinationIaiaiLNS_15FloatRoundStyleE2EEESG_S1H_JEEENS4_5SM1004TMEM4LOAD26SM100_TMEM_LOAD_32dp32b16xESX_NSY_INSZ_ILi0ELi4ELi3EEES12_NSQ_INS5_IJS13_NSA_ILi16EEEEEENS5_IJS1T_SB_EEEEEEENS4_39AutoVectorizingCopyWithAssumedAlignmentILi128EEENS4_14SM90_TMA_STOREES1X_S1Z_S1Z_EEEvvEEEEvNT_6ParamsE,@"STO_CUDA_ENTRY STV_DEFAULT"
_ZN7cutlass13device_kernelINS_4gemm6kernel13GemmUniversalIN4cute5tupleIJiiiiEEENS1_10collective13CollectiveMmaINS1_35MainloopSm100TmaUmmaWarpSpecializedILi9ELi2ELi4ENS5_IJNS4_1CILi1EEESB_SB_EEEEENS5_IJNSA_ILi128EEENSA_ILi48EEESE_EEEaNS5_IJlSB_lEEEaSH_NS4_8TiledMMAINS4_8MMA_AtomIJNS4_15SM100_MMA_S8_SSIaaiLi128ELi48ELNS4_4UMMA5MajorE0ELSM_0ELNSL_8SaturateE0EEEEEENS4_6LayoutISC_NS5_IJNSA_ILi0EEESR_SR_EEEEENS5_IJNS4_10UnderscoreESU_SU_EEEEENS4_13SM90_TMA_LOADENS4_14ComposedLayoutINS4_7SwizzleILi3ELi4ELi3EEENS4_18smem_ptr_flag_bitsILi8EEENSQ_INS5_IJNSA_ILi8EEESE_EEENS5_IJSE_SB_EEEEEEEvNS4_8identityESX_S17_vS18_EENS_8epilogue10collective18CollectiveEpilogueINS1A_23Sm100TmaWarpSpecializedILi1ELi1ELi48ELb0ELb0EEEJSG_NS5_IJNSQ_ISE_SB_EENSQ_ISF_SB_EEEEEaSH_aSH_NS1A_6fusion15FusionCallbacksIS1E_NS1I_17LinearCombinationIaiaiLNS_15FloatRoundStyleE2EEESG_S1H_JEEENS4_5SM1004TMEM4LOAD26SM100_TMEM_LOAD_32dp32b16xESX_NSY_INSZ_ILi0ELi4ELi3EEES12_NSQ_INS5_IJS13_NSA_ILi16EEEEEENS5_IJS1T_SB_EEEEEEENS4_39AutoVectorizingCopyWithAssumedAlignmentILi128EEENS4_14SM90_TMA_STOREES1X_S1Z_S1Z_EEEvvEEEEvNT_6ParamsE:
[----:B------:R-:W1:Y:S01]  /*0000*/  LDC R1, c[0x0][0x37c] ;  /* 0x0000df00ff017b82 */ /* 0x000e620000000800 */
[----:B------:R-:W2:Y:S01]  /*0010*/  S2R R144, SR_TID.X ;  /* 0x0000000000907919 */ /* 0x000ea20000002100 */
[----:B------:R-:W3:Y:S01]  /*0020*/  LDCU.64 UR4, c[0x0][0x890] ;  /* 0x00011200ff0477ac */ /* 0x000ee20008000a00 */
[----:B------:R-:W-:Y:S02]  /*0030*/  PRMT R130, RZ, 0x7610, R130 ;  /* 0x00007610ff827816 */ /* 0x000fe40000000082 */
[----:B------:R-:W-:Y:S01]  /*0040*/  ELECT P5, URZ, PT ;  /* 0x0000000000ff782f */ /* 0x000fe200038a0000 */
[----:B------:R-:W4:Y:S01]  /*0050*/  LDCU.64 UR44, c[0x0][0x358] ;  /* 0x00006b00ff2c77ac */ /* 0x000f220008000a00 */
[----:B---3--:R-:W-:-:S04]  /*0060*/  UISETP.NE.U32.AND UP0, UPT, UR4, URZ, UPT ;  /* 0x000000ff0400728c */ /* 0x008fc8000bf05070 */
[----:B------:R-:W-:Y:S01]  /*0070*/  UISETP.NE.AND.EX UP0, UPT, UR5, URZ, UPT, UP0 ;  /* 0x000000ff0500728c */ /* 0x000fe2000bf05300 */
[----:B--2---:R-:W-:-:S05]  /*0080*/  SHF.R.U32.HI R138, RZ, 0x5, R144 ;  /* 0x00000005ff8a7819 */ /* 0x004fca0000011690 */
[----:B------:R-:W2:Y:S02]  /*0090*/  SHFL.IDX PT, R0, R138, RZ, 0x1f ;  /* 0x00001fff8a007589 */ /* 0x000ea400000e0000 */
[----:B--2---:R-:W-:Y:S01]  /*00a0*/  R2UR UR8, R0 ;  /* 0x00000000000872ca */ /* 0x004fe200000e0000 */
[----:B-1--4-:R-:W-:-:S14]  /*00b0*/  BRA.U UP0, `(.L_x_0) ;  /* 0x00000001002c7547 */ /* 0x012fdc000b800000 */
[----:B------:R-:W1:Y:S02]  /*00c0*/  LDCU.64 UR6, c[0x0][0x888] ;  /* 0x00011100ff0677ac */ /* 0x000e640008000a00 */
[----:B-1----:R-:W-:-:S04]  /*00d0*/  UISETP.NE.U32.AND UP0, UPT, UR6, URZ, UPT ;  /* 0x000000ff0600728c */ /* 0x002fc8000bf05070 */
[----:B------:R-:W-:-:S09]  /*00e0*/  UISETP.NE.AND.EX UP0, UPT, UR7, URZ, UPT, UP0 ;  /* 0x000000ff0700728c */ /* 0x000fd2000bf05300 */
[----:B------:R-:W-:Y:S05]  /*00f0*/  BRA.U !UP0, `(.L_x_1) ;  /* 0x0000000108147547 */ /* 0x000fea000b800000 */
[----:B------:R-:W1:Y:S02]  /*0100*/  LDC.64 R2, c[0x0][0x888] ;  /* 0x00022200ff027b82 */ /* 0x000e640000000a00 */
[----:B-1----:R-:W2:Y:S01]  /*0110*/  LDG.E R0, desc[UR44][R2.64] ;  /* 0x0000002c02007981 */ /* 0x002ea2000c1e1900 */
[----:B------:R-:W-:Y:S01]  /*0120*/  HFMA2 R130, -RZ, RZ, 0, 5.9604644775390625e-08 ;  /* 0x00000001ff827431 */ /* 0x000fe200000001ff */
[----:B--2---:R-:W-:Y:S01]  /*0130*/  R2UR UR38, R0 ;  /* 0x00000000002672ca */ /* 0x004fe200000e0000 */
[----:B------:R-:W-:Y:S05]  /*0140*/  BRA `(.L_x_0) ;  /* 0x0000000000087947 */ /* 0x000fea0003800000 */
.L_x_1:
[----:B------:R-:W-:Y:S01]  /*0150*/  HFMA2 R130, -RZ, RZ, 0, 5.9604644775390625e-08 ;  /* 0x00000001ff827431 */ /* 0x000fe200000001ff */
[----:B------:R-:W1:Y:S02]  /*0160*/  LDCU UR38, c[0x0][0x880] ;  /* 0x00011000ff2677ac */ /* 0x000e640008000800 */
.L_x_0:
[----:B------:R-:W2:Y:S02]  /*0170*/  LDCU.64 UR6, c[0x0][0x8b0] ;  /* 0x00011600ff0677ac */ /* 0x000ea40008000a00 */
[----:B--2---:R-:W-:-:S04]  /*0180*/  UISETP.NE.U32.AND UP0, UPT, UR6, URZ, UPT ;  /* 0x000000ff0600728c */ /* 0x004fc8000bf05070 */
[----:B------:R-:W-:-:S09]  /*0190*/  UISETP.NE.AND.EX UP0, UPT, UR7, URZ, UPT, UP0 ;  /* 0x000000ff0700728c */ /* 0x000fd2000bf05300 */
[----:B------:R-:W-:Y:S05]  /*01a0*/  BRA.U UP0, `(.L_x_2) ;  /* 0x0000000100207547 */ /* 0x000fea000b800000 */
[----:B------:R-:W2:Y:S02]  /*01b0*/  LDCU.64 UR6, c[0x0][0x8a8] ;  /* 0x00011500ff0677ac */ /* 0x000ea40008000a00 */
[----:B--2---:R-:W-:-:S04]  /*01c0*/  UISETP.NE.U32.AND UP0, UPT, UR6, URZ, UPT ;  /* 0x000000ff0600728c */ /* 0x004fc8000bf05070 */
[----:B------:R-:W-:-:S09]  /*01d0*/  UISETP.NE.AND.EX UP0, UPT, UR7, URZ, UPT, UP0 ;  /* 0x000000ff0700728c */ /* 0x000fd2000bf05300 */
[----:B------:R-:W-:Y:S05]  /*01e0*/  BRA.U !UP0, `(.L_x_3) ;  /* 0x00000001080c7547 */ /* 0x000fea000b800000 */
[----:B------:R-:W2:Y:S02]  /*01f0*/  LDC.64 R64, c[0x0][0x8a8] ;  /* 0x00022a00ff407b82 */ /* 0x000ea40000000a00 */
[----:B--2---:R2:W5:Y:S01]  /*0200*/  LDG.E R64, desc[UR44][R64.64] ;  /* 0x0000002c40407981 */ /* 0x004562000c1e1900 */
[----:B------:R-:W-:Y:S05]  /*0210*/  BRA `(.L_x_2) ;  /* 0x0000000000047947 */ /* 0x000fea0003800000 */
.L_x_3:
[----:B------:R-:W3:Y:S02]  /*0220*/  LDC R64, c[0x0][0x8a0] ;  /* 0x00022800ff407b82 */ /* 0x000ee40000000800 */
.L_x_2:
[----:B------:R-:W-:Y:S01]  /*0230*/  IMAD.U32 R0, RZ, RZ, UR8 ;  /* 0x00000008ff007e24 */ /* 0x000fe2000f8e00ff */
[----:B------:R-:W-:Y:S04]  /*0240*/  BSSY.RECONVERGENT B0, `(.L_x_4) ;  /* 0x000000c000007945 */ /* 0x000fe80003800200 */
[C---:B------:R-:W-:Y:S02]  /*0250*/  ISETP.NE.OR P1, PT, R0.reuse, 0x1, !P5 ;  /* 0x000000010000780c */ /* 0x040fe40006f25670 */
[----:B------:R-:W-:-:S11]  /*0260*/  ISETP.NE.OR P0, PT, R0, 0x3, !P5 ;  /* 0x000000030000780c */ /* 0x000fd60006f05670 */
[----:B------:R-:W-:Y:S05]  /*0270*/  @P1 BRA `(.L_x_5) ;  /* 0x0000000000201947 */ /* 0x000fea0003800000 */
[----:B------:R-:W4:Y:S02]  /*0280*/  LDCU.64 UR6, c[0x0][0x348] ;  /* 0x00006900ff0677ac */ /* 0x000f240008000a00 */
[----:B----4-:R-:W-:Y:S02]  /*0290*/  UIADD3 UR10, UP1, UPT, UR6, 0x80, URZ ;  /* 0x00000080060a7890 */ /* 0x010fe4000ff3e0ff */
[----:B------:R-:W-:Y:S02]  /*02a0*/  UIADD3 UR6, UP0, UPT, UR6, 0x180, URZ ;  /* 0x0000018006067890 */ /* 0x000fe4000ff1e0ff */
[----:B------:R-:W-:Y:S02]  /*02b0*/  UIADD3.X UR11, UPT, UPT, URZ, UR7, URZ, UP1, !UPT ;  /* 0x00000007ff0b7290 */ /* 0x000fe40008ffe4ff */
[----:B------:R-:W-:-:S07]  /*02c0*/  UIADD3.X UR7, UPT, UPT, URZ, UR7, URZ, UP0, !UPT ;  /* 0x00000007ff077290 */ /* 0x000fce00087fe4ff */
[----:B------:R4:W-:Y:S02]  /*02d0*/  UTMACCTL.PF [UR10] ;  /* 0x000000000a0079b9 */ /* 0x0009e40008040000 */
[----:B------:R4:W-:Y:S02]  /*02e0*/  UTMACCTL.PF [UR6] ;  /* 0x00000000060079b9 */ /* 0x0009e40008040000 */
[----:B----4-:R-:W-:Y:S01]  /*02f0*/  NOP ;  /* 0x0000000000007918 */ /* 0x010fe20000000000 */
.L_x_5:
[----:B-1----:R-:W-:Y:S05]  /*0300*/  BSYNC.RECONVERGENT B0 ;  /* 0x0000000000007941 */ /* 0x002fea0003800200 */
.L_x_4:
[----:B------:R-:W-:Y:S04]  /*0310*/  BSSY.RECONVERGENT B0, `(.L_x_6) ;  /* 0x000000a000007945 */ /* 0x000fe80003800200 */
[----:B------:R-:W-:Y:S05]  /*0320*/  @P0 BRA `(.L_x_7) ;  /* 0x0000000000200947 */ /* 0x000fea0003800000 */
[----:B------:R-:W1:Y:S02]  /*0330*/  LDCU.64 UR6, c[0x0][0x348] ;  /* 0x00006900ff0677ac */ /* 0x000e640008000a00 */
[----:B-1----:R-:W-:Y:S02]  /*0340*/  UIADD3 UR10, UP1, UPT, UR6, 0x580, URZ ;  /* 0x00000580060a7890 */ /* 0x002fe4000ff3e0ff */
[----:B------:R-:W-:Y:S02]  /*0350*/  UIADD3 UR6, UP0, UPT, UR6, 0x680, URZ ;  /* 0x0000068006067890 */ /* 0x000fe4000ff1e0ff */
[----:B------:R-:W-:Y:S02]  /*0360*/  UIADD3.X UR11, UPT, UPT, URZ, UR7, URZ, UP1, !UPT ;  /* 0x00000007ff0b7290 */ /* 0x000fe40008ffe4ff */
[----:B------:R-:W-:-:S07]  /*0370*/  UIADD3.X UR7, UPT, UPT, URZ, UR7, URZ, UP0, !UPT ;  /* 0x00000007ff077290 */ /* 0x000fce00087fe4ff */
[----:B------:R1:W-:Y:S02]  /*0380*/  UTMACCTL.PF [UR10] ;  /* 0x000000000a0079b9 */ /* 0x0003e40008040000 */
[----:B------:R1:W-:Y:S02]  /*0390*/  UTMACCTL.PF [UR6] ;  /* 0x00000000060079b9 */ /* 0x0003e40008040000 */
[----:B-1----:R-:W-:Y:S01]  /*03a0*/  NOP ;  /* 0x0000000000007918 */ /* 0x002fe20000000000 */
.L_x_7:
[----:B------:R-:W-:Y:S05]  /*03b0*/  BSYNC.RECONVERGENT B0 ;  /* 0x0000000000007941 */ /* 0x000fea0003800200 */
.L_x_6:
[----:B------:R-:W1:Y:S01]  /*03c0*/  LDCU.64 UR6, c[0x0][0x888] ;  /* 0x00011100ff0677ac */ /* 0x000e620008000a00 */
[----:B------:R-:W-:Y:S02]  /*03d0*/  UISETP.EQ.U32.AND UP1, UPT, UR4, URZ, UPT ;  /* 0x000000ff0400728c */ /* 0x000fe4000bf22070 */
[----:B------:R-:W-:Y:S02]  /*03e0*/  UPLOP3.LUT UP2, UPT, UPT, UPT, UPT, 0x80, 0x8 ;  /* 0x000000000008789c */ /* 0x000fe40003f4f070 */
[----:B-1----:R-:W-:-:S04]  /*03f0*/  UISETP.NE.U32.AND UP0, UPT, UR6, URZ, UPT ;  /* 0x000000ff0600728c */ /* 0x002fc8000bf05070 */
[----:B------:R-:W-:-:S04]  /*0400*/  UISETP.NE.AND.EX UP0, UPT, UR7, URZ, UPT, UP0 ;  /* 0x000000ff0700728c */ /* 0x000fc8000bf05300 */
[----:B------:R-:W-:-:S04]  /*0410*/  UISETP.EQ.OR.EX UP3, UPT, UR5, URZ, !UP0, UP1 ;  /* 0x000000ff0500728c */ /* 0x000fc8000c762710 */
[----:B------:R-:W-:-:S05]  /*0420*/  UP2UR UR47, UPR, URZ, 0x8 ;  /* 0x00000008ff2f7883 */ /* 0x000fca0008000000 */
[----:B------:R-:W-:Y:S07]  /*0430*/  BRA.U !UP3, `(.L_x_8) ;  /* 0x000000010b1c7547 */ /* 0x000fee000b800000 */
[----:B------:R-:W-:Y:S02]  /*0440*/  UISETP.NE.U32.AND UP2, UPT, UR4, URZ, UPT ;  /* 0x000000ff0400728c */ /* 0x000fe4000bf45070 */
[----:B------:R-:W-:Y:S02]  /*0450*/  UISETP.NE.AND UP1, UPT, UR38, URZ, UPT ;  /* 0x000000ff2600728c */ /* 0x000fe4000bf25270 */
[----:B------:R-:W-:Y:S02]  /*0460*/  UISETP.NE.AND.EX UP2, UPT, UR5, URZ, UPT, UP2 ;  /* 0x000000ff0500728c */ /* 0x000fe4000bf45320 */
[----:B------:R-:W-:-:S09]  /*0470*/  USEL UR4, URZ, 0xffffffff, UP0 ;  /* 0xffffffffff047887 */ /* 0x000fd20008000000 */
[----:B------:R-:W-:-:S04]  /*0480*/  @!UP2 USEL UR4, URZ, 0xffffffff, UP1 ;  /* 0xffffffffff04a887 */ /* 0x000fc80008800000 */
[----:B------:R-:W-:-:S04]  /*0490*/  ULOP3.LUT UR4, UR4, 0x1, URZ, 0xc0, !UPT ;  /* 0x0000000104047892 */ /* 0x000fc8000f8ec0ff */
[----:B------:R-:W-:-:S11]  /*04a0*/  UISETP.NE.U32.AND UP2, UPT, UR4, 0x1, UPT ;  /* 0x000000010400788c */ /* 0x000fd6000bf45070 */
.L_x_8:
[----:B------:R-:W1:Y:S01]  /*04b0*/  SHFL.IDX PT, R2, R138, RZ, 0x1f ;  /* 0x00001fff8a027589 */ /* 0x000e6200000e0000 */
[----:B------:R-:W-:-:S04]  /*04c0*/  UISETP.NE.AND UP1, UPT, UR8, 0x2, UPT ;  /* 0x000000020800788c */ /* 0x000fc8000bf25270 */
[----:B------:R-:W-:Y:S01]  /*04d0*/  USEL UR6, URZ, 0x1, UP1 ;  /* 0x00000001ff067887 */ /* 0x000fe20008800000 */
[----:B-1----:R-:W-:-:S13]  /*04e0*/  ISETP.NE.AND P0, PT, R2, RZ, PT ;  /* 0x000000ff0200720c */ /* 0x002fda0003f05270 */
[----:B------:R-:W-:Y:S05]  /*04f0*/  @P0 BRA `(.L_x_9) ;  /* 0x00000000007c0947 */ /* 0x000fea0003800000 */
[----:B------:R-:W-:Y:S01]  /*0500*/  ELECT P0, URZ, PT ;  /* 0x0000000000ff782f */ /* 0x000fe20003800000 */
[----:B------:R-:W-:-:S12]  /*0510*/  BSSY.RECONVERGENT B0, `(.L_x_9) ;  /* 0x000001d000007945 */ /* 0x000fd80003800200 */
[----:B------:R-:W-:Y:S05]  /*0520*/  @!P0 BRA `(.L_x_10) ;  /* 0x00000000006c8947 */ /* 0x000fea0003800000 */
[----:B------:R-:W1:Y:S01]  /*0530*/  S2UR UR5, SR_CgaCtaId ;  /* 0x00000000000579c3 */ /* 0x000e620000008800 */
[----:B------:R-:W-:Y:S01]  /*0540*/  UMOV UR7, 0x400 ;  /* 0x0000040000077882 */ /* 0x000fe20000000000 */
[----:B------:R-:W-:Y:S02]  /*0550*/  UMOV UR4, 0x1 ;  /* 0x0000000100047882 */ /* 0x000fe40000000000 */
[----:B------:R-:W-:-:S04]  /*0560*/  UIADD3 UR10, UPT, UPT, -UR4, 0x100000, URZ ;  /* 0x00100000040a7890 */ /* 0x000fc8000fffe1ff */
[----:B------:R-:W-:Y:S02]  /*0570*/  USHF.L.U32 UR11, UR10, 0xb, URZ ;  /* 0x0000000b0a0b7899 */ /* 0x000fe400080006ff */
[----:B------:R-:W-:Y:S02]  /*0580*/  USHF.L.U32 UR10, UR10, 0x1, URZ ;  /* 0x000000010a0a7899 */ /* 0x000fe400080006ff */
[----:B-1----:R-:W-:Y:S01]  /*0590*/  ULEA UR5, UR5, UR7, 0x18 ;  /* 0x0000000705057291 */ /* 0x002fe2000f8ec0ff */
[----:B------:R-:W1:Y:S11]  /*05a0*/  FENCE.VIEW.ASYNC.S ;  /* 0x00000000000073c6 */ /* 0x000e760000000000 */
[----:B-1----:R1:W4:Y:S01]  /*05b0*/  SYNCS.EXCH.64 URZ, [UR5], UR10 ;  /* 0x0000000a05ff75b2 */ /* 0x0023220008000100 */
[----:B------:R1:W1:Y:S01]  /*05c0*/  SYNCS.EXCH.64 URZ, [UR5+0x48], UR10 ;  /* 0x0000480a05ff75b2 */ /* 0x0002620008000100 */
        /* <DEDUP_REMOVED lines=16> */
[----:B------:R-:W-:Y:S01]  /*06d0*/  NOP ;  /* 0x0000000000007918 */ /* 0x000fe20000000000 */
.L_x_10:
[----:B-1----:R-:W-:Y:S05]  /*06e0*/  BSYNC.RECONVERGENT B0 ;  /* 0x0000000000007941 */ /* 0x002fea0003800200 */
.L_x_9:
[----:B------:R-:W1:Y:S01]  /*06f0*/  SHFL.IDX PT, R2, R138, RZ, 0x1f ;  /* 0x00001fff8a027589 */ /* 0x000e6200000e0000 */
[----:B------:R-:W-:Y:S01]  /*0700*/  NOP ;  /* 0x0000000000007918 */ /* 0x000fe20000000000 */
[----:B-1----:R-:W-:-:S13]  /*0710*/  ISETP.NE.AND P0, PT, R2, 0x1, PT ;  /* 0x000000010200780c */ /* 0x002fda0003f05270 */
[----:B------:R-:W-:Y:S05]  /*0720*/  @P0 BRA `(.L_x_11) ;  /* 0x0000000000400947 */ /* 0x000fea0003800000 */
[----:B------:R-:W1:Y:S01]  /*0730*/  S2UR UR7, SR_CgaCtaId ;  /* 0x00000000000779c3 */ /* 0x000e620000008800 */
[----:B------:R-:W-:Y:S01]  /*0740*/  UMOV UR9, 0x400 ;  /* 0x0000040000097882 */ /* 0x000fe20000000000 */
[----:B------:R-:W-:Y:S01]  /*0750*/  UMOV UR5, 0x20 ;  /* 0x0000002000057882 */ /* 0x000fe20000000000 */
[----:B------:R-:W-:Y:S01]  /*0760*/  UMOV UR4, 0x80 ;  /* 0x0000008000047882 */ /* 0x000fe20000000000 */
[----:B------:R-:W-:-:S04]  /*0770*/  UIADD3 UR10, UPT, UPT, -UR5, 0x100000, URZ ;  /* 0x00100000050a7890 */ /* 0x000fc8000fffe1ff */
[----:B------:R-:W-:Y:S02]  /*0780*/  USHF.L.U32 UR11, UR10, 0xb, URZ ;  /* 0x0000000b0a0b7899 */ /* 0x000fe400080006ff */
[----:B------:R-:W-:Y:S02]  /*0790*/  USHF.L.U32 UR10, UR10, 0x1, URZ ;  /* 0x000000010a0a7899 */ /* 0x000fe400080006ff */
[----:B------:R-:W-:-:S04]  /*07a0*/  UIADD3 UR4, UPT, UPT, -UR4, 0x100000, URZ ;  /* 0x0010000004047890 */ /* 0x000fc8000fffe1ff */
[----:B------:R-:W-:Y:S02]  /*07b0*/  USHF.L.U32 UR5, UR4, 0xb, URZ ;  /* 0x0000000b04057899 */ /* 0x000fe400080006ff */
[----:B------:R-:W-:Y:S01]  /*07c0*/  USHF.L.U32 UR4, UR4, 0x1, URZ ;  /* 0x0000000104047899 */ /* 0x000fe200080006ff */
[----:B------:R-:W-:Y:S01]  /*07d0*/  ELECT P0, URZ, PT ;  /* 0x0000000000ff782f */ /* 0x000fe20003800000 */
[----:B-1----:R-:W-:Y:S01]  /*07e0*/  ULEA UR7, UR7, UR9, 0x18 ;  /* 0x0000000907077291 */ /* 0x002fe2000f8ec0ff */
[----:B------:R-:W1:Y:S11]  /*07f0*/  FENCE.VIEW.ASYNC.S ;  /* 0x00000000000073c6 */ /* 0x000e760000000000 */
[----:B-1----:R1:W1:Y:S01]  /*0800*/  SYNCS.EXCH.64 URZ, [UR7+0x90], UR10 ;  /* 0x0000900a07ff75b2 */ /* 0x0022620008000100 */
[----:B------:R1:W1:Y:S01]  /*0810*/  SYNCS.EXCH.64 URZ, [UR7+0x98], UR4 ;  /* 0x0000980407ff75b2 */ /* 0x0002620008000100 */
[----:B------:R-:W-:Y:S01]  /*0820*/  NOP ;  /* 0x0000000000007918 */ /* 0x000fe20000000000 */
.L_x_11:
[----:B------:R-:W2:Y:S01]  /*0830*/  SHFL.IDX PT, R2, R138, RZ, 0x1f ;  /* 0x00001fff8a027589 */ /* 0x000ea200000e0000 */
[----:B------:R-:W-:Y:S01]  /*0840*/  NOP ;  /* 0x0000000000007918 */ /* 0x000fe20000000000 */
[----:B--2---:R-:W-:-:S13]  /*0850*/  ISETP.NE.AND P0, PT, R2, 0x3, PT ;  /* 0x000000030200780c */ /* 0x004fda0003f05270 */
[----:B------:R-:W-:Y:S05]  /*0860*/  @P0 BRA `(.L_x_12) ;  /* 0x0000000000300947 */ /* 0x000fea0003800000 */
[----:B-1----:R-:W1:Y:S01]  /*0870*/  S2UR UR5, SR_CgaCtaId ;  /* 0x00000000000579c3 */ /* 0x002e620000008800 */
[----:B------:R-:W-:Y:S01]  /*0880*/  UMOV UR7, 0x400 ;  /* 0x0000040000077882 */ /* 0x000fe20000000000 */
[----:B------:R-:W-:Y:S01]  /*0890*/  UMOV UR4, 0x20 ;  /* 0x0000002000047882 */ /* 0x000fe20000000000 */
[----:B------:R-:W-:Y:S01]  /*08a0*/  ELECT P0, URZ, PT ;  /* 0x0000000000ff782f */ /* 0x000fe20003800000 */
[----:B------:R-:W-:-:S04]  /*08b0*/  UIADD3 UR10, UPT, UPT, -UR4, 0x100000, URZ ;  /* 0x00100000040a7890 */ /* 0x000fc8000fffe1ff */
[----:B------:R-:W-:Y:S02]  /*08c0*/  USHF.L.U32 UR11, UR10, 0xb, URZ ;  /* 0x0000000b0a0b7899 */ /* 0x000fe400080006ff */
[----:B------:R-:W-:Y:S02]  /*08d0*/  USHF.L.U32 UR10, UR10, 0x1, URZ ;  /* 0x000000010a0a7899 */ /* 0x000fe400080006ff */
[----:B-1----:R-:W-:Y:S01]  /*08e0*/  ULEA UR5, UR5, UR7, 0x18 ;  /* 0x0000000705057291 */ /* 0x002fe2000f8ec0ff */
[----:B------:R-:W1:Y:S11]  /*08f0*/  FENCE.VIEW.ASYNC.S ;  /* 0x00000000000073c6 */ /* 0x000e760000000000 */
[----:B-1----:R2:W1:Y:S01]  /*0900*/  SYNCS.EXCH.64 URZ, [UR5+0xa0], UR10 ;  /* 0x0000a00a05ff75b2 */ /* 0x0024620008000100 */
[----:B------:R2:W1:Y:S02]  /*0910*/  SYNCS.EXCH.64 URZ, [UR5+0xa8], UR10 ;  /* 0x0000a80a05ff75b2 */ /* 0x0004640008000100 */
[----:B--2---:R-:W-:Y:S01]  /*0920*/  NOP ;  /* 0x0000000000007918 */ /* 0x004fe20000000000 */
.L_x_12:
[----:B------:R-:W2:Y:S01]  /*0930*/  SHFL.IDX PT, R2, R138, RZ, 0x1f ;  /* 0x00001fff8a027589 */ /* 0x000ea200000e0000 */
[----:B------:R-:W-:Y:S01]  /*0940*/  NOP ;  /* 0x0000000000007918 */ /* 0x000fe20000000000 */
[----:B--2---:R-:W-:-:S13]  /*0950*/  ISETP.NE.AND P0, PT, R2, 0x4, PT ;  /* 0x000000040200780c */ /* 0x004fda0003f05270 */
[----:B------:R-:W-:Y:S05]  /*0960*/  @P0 BRA `(.L_x_13) ;  /* 0x00000000004c0947 */ /* 0x000fea0003800000 */
[----:B-1----:R-:W1:Y:S01]  /*0970*/  S2UR UR5, SR_CgaCtaId ;  /* 0x00000000000579c3 */ /* 0x002e620000008800 */
[----:B------:R-:W-:Y:S01]  /*0980*/  UMOV UR9, 0x100 ;  /* 0x0000010000097882 */ /* 0x000fe20000000000 */
[----:B------:R-:W-:Y:S01]  /*0990*/  UMOV UR7, 0x400 ;  /* 0x0000040000077882 */ /* 0x000fe20000000000 */
[----:B------:R-:W-:Y:S01]  /*09a0*/  USEL UR9, UR9, 0xe0, UP2 ;  /* 0x000000e009097887 */ /* 0x000fe20009000000 */
[----:B------:R-:W-:Y:S01]  /*09b0*/  UMOV UR4, 0x1 ;  /* 0x0000000100047882 */ /* 0x000fe20000000000 */
[----:B------:R-:W-:Y:S01]  /*09c0*/  ELECT P0, URZ, PT ;  /* 0x0000000000ff782f */ /* 0x000fe20003800000 */
[----:B------:R-:W-:-:S04]  /*09d0*/  UIADD3 UR10, UPT, UPT, -UR4, 0x100000, URZ ;  /* 0x00100000040a7890 */ /* 0x000fc8000fffe1ff */
[----:B------:R-:W-:Y:S02]  /*09e0*/  USHF.L.U32 UR11, UR10, 0xb, URZ ;  /* 0x0000000b0a0b7899 */ /* 0x000fe400080006ff */
[----:B------:R-:W-:Y:S02]  /*09f0*/  USHF.L.U32 UR10, UR10, 0x1, URZ ;  /* 0x000000010a0a7899 */ /* 0x000fe400080006ff */
[----:B------:R-:W-:-:S04]  /*0a00*/  UIADD3 UR12, UPT, UPT, -UR9, 0x100000, URZ ;  /* 0x00100000090c7890 */ /* 0x000fc8000fffe1ff */
[----:B------:R-:W-:Y:S02]  /*0a10*/  USHF.L.U32 UR13, UR12, 0xb, URZ ;  /* 0x0000000b0c0d7899 */ /* 0x000fe400080006ff */
[----:B------:R-:W-:Y:S02]  /*0a20*/  USHF.L.U32 UR12, UR12, 0x1, URZ ;  /* 0x000000010c0c7899 */ /* 0x000fe400080006ff */
[----:B-1----:R-:W-:Y:S01]  /*0a30*/  ULEA UR5, UR5, UR7, 0x18 ;  /* 0x0000000705057291 */ /* 0x002fe2000f8ec0ff */
[----:B------:R-:W1:Y:S11]  /*0a40*/  FENCE.VIEW.ASYNC.S ;  /* 0x00000000000073c6 */ /* 0x000e760000000000 */
[----:B-1----:R2:W1:Y:S01]  /*0a50*/  SYNCS.EXCH.64 URZ, [UR5+0xb0], UR10 ;  /* 0x0000b00a05ff75b2 */ /* 0x0024620008000100 */
[----:B------:R2:W1:Y:S01]  /*0a60*/  SYNCS.EXCH.64 URZ, [UR5+0xc0], UR12 ;  /* 0x0000c00c05ff75b2 */ /* 0x0004620008000100 */
[----:B------:R2:W1:Y:S01]  /*0a70*/  SYNCS.EXCH.64 URZ, [UR5+0xb8], UR10 ;  /* 0x0000b80a05ff75b2 */ /* 0x0004620008000100 */
[----:B------:R2:W1:Y:S02]  /*0a80*/  SYNCS.EXCH.64 URZ, [UR5+0xc8], UR12 ;  /* 0x0000c80c05ff75b2 */ /* 0x0004640008000100 */
[----:B--2---:R-:W-:Y:S01]  /*0a90*/  NOP ;  /* 0x0000000000007918 */ /* 0x004fe20000000000 */
.L_x_13:
[----:B------:R-:W2:Y:S01]  /*0aa0*/  SHFL.IDX PT, R2, R138, RZ, 0x1f ;  /* 0x00001fff8a027589 */ /* 0x000ea200000e0000 */
[----:B------:R-:W-:Y:S01]  /*0ab0*/  NOP ;  /* 0x0000000000007918 */ /* 0x000fe20000000000 */
[----:B--2---:R-:W-:-:S13]  /*0ac0*/  ISETP.NE.AND P0, PT, R2, 0x5, PT ;  /* 0x000000050200780c */ /* 0x004fda0003f05270 */
[----:B------:R-:W-:Y:S05]  /*0ad0*/  @P0 BRA `(.L_x_14) ;  /* 0x0000000000580947 */ /* 0x000fea0003800000 */
[----:B-1----:R-:W1:Y:S01]  /*0ae0*/  S2UR UR7, SR_CgaCtaId ;  /* 0x00000000000779c3 */ /* 0x002e620000008800 */
        /* <DEDUP_REMOVED lines=14> */
[----:B------:R2:W1:Y:S01]  /*0bd0*/  SYNCS.EXCH.64 URZ, [UR7+0xd8], UR10 ;  /* 0x0000d80a07ff75b2 */ /* 0x0004620008000100 */
[----:B------:R2:W1:Y:S01]  /*0be0*/  SYNCS.EXCH.64 URZ, [UR7+0xf8], UR4 ;  /* 0x0000f80407ff75b2 */ /* 0x0004620008000100 */
[----:B------:R2:W1:Y:S01]  /*0bf0*/  SYNCS.EXCH.64 URZ, [UR7+0xe0], UR10 ;  /* 0x0000e00a07ff75b2 */ /* 0x0004620008000100 */
[----:B------:R2:W1:Y:S01]  /*0c00*/  SYNCS.EXCH.64 URZ, [UR7+0x100], UR4 ;  /* 0x0001000407ff75b2 */ /* 0x0004620008000100 */
[----:B------:R2:W1:Y:S01]  /*0c10*/  SYNCS.EXCH.64 URZ, [UR7+0xe8], UR10 ;  /* 0x0000e80a07ff75b2 */ /* 0x0004620008000100 */
[----:B------:R2:W1:Y:S02]  /*0c20*/  SYNCS.EXCH.64 URZ, [UR7+0x108], UR4 ;  /* 0x0001080407ff75b2 */ /* 0x0004640008000100 */
[----:B--2---:R-:W-:Y:S01]  /*0c30*/  NOP ;  /* 0x0000000000007918 */ /* 0x004fe20000000000 */
.L_x_14:
        /* <DEDUP_REMOVED lines=18> */
.L_x_15:
[----:B-1----:R-:W1:Y:S01]  /*0d60*/  S2UR UR5, SR_CTAID.X ;  /* 0x00000000000579c3 */ /* 0x002e620000002500 */
[----:B------:R-:W-:-:S05]  /*0d70*/  CS2R.32 R129, SR_CgaSize ;  /* 0x0000000000817805 */ /* 0x000fca0000008a00 */
[----:B------:R-:W-:-:S05]  /*0d80*/  IMAD R129, R129, -0xa0, RZ ;  /* 0xffffff6081817824 */ /* 0x000fca00078e02ff */
[----:B------:R-:W-:-:S14]  /*0d90*/  R2UR UR9, R129 ;  /* 0x00000000810972ca */ /* 0x000fdc00000e0000 */
[----:B------:R-:W2:Y:S01]  /*0da0*/  LDCU UR9, c[0x0][UR9+0x2b0] ;  /* 0x00005600090977ac */ /* 0x000ea20008000800 */
[----:B------:R-:W-:Y:S01]  /*0db0*/  NOP ;  /* 0x0000000000007918 */ /* 0x000fe20000000000 */
[----:B------:R-:W-:-:S05]  /*0dc0*/  CS2R.32 R129, SR_CgaSize ;  /* 0x0000000000817805 */ /* 0x000fca0000008a00 */
[----:B------:R-:W-:-:S05]  /*0dd0*/  IMAD R129, R129, -0xa0, RZ ;  /* 0xffffff6081817824 */ /* 0x000fca00078e02ff */
[----:B------:R-:W-:-:S14]  /*0de0*/  R2UR UR7, R129 ;  /* 0x00000000810772ca */ /* 0x000fdc00000e0000 */
[----:B------:R-:W3:Y:S01]  /*0df0*/  LDCU UR7, c[0x0][UR7+0x2b4] ;  /* 0x00005680070777ac */ /* 0x000ee20008000800 */
[----:B------:R-:W4:Y:S08]  /*0e00*/  S2UR UR4, SR_CTAID.Y ;  /* 0x00000000000479c3 */ /* 0x000f300000002600 */
[----:B------:R-:W3:Y:S01]  /*0e10*/  LDC R9, c[0x0][0xb24] ;  /* 0x0002c900ff097b82 */ /* 0x000ee20000000800 */
[----:B-1----:R-:W-:-:S02]  /*0e20*/  I2FP.F32.U32 R4, UR5 ;  /* 0x0000000500047c45 */ /* 0x002fc40008201000 */
[----:B------:R-:W-:-:S05]  /*0e30*/  CS2R.32 R5, SR_CgaSize ;  /* 0x0000000000057805 */ /* 0x000fca0000008a00 */
[----:B------:R-:W-:-:S06]  /*0e40*/  IMAD R5, R5, -0xa0, RZ ;  /* 0xffffff6005057824 */ /* 0x000fcc00078e02ff */
[----:B------:R-:W1:Y:S01]  /*0e50*/  LDC R5, c[0x0][R5+0x2a0] ;  /* 0x0000a80005057b82 */ /* 0x000e620000000800 */
[----:B------:R-:W-:Y:S01]  /*0e60*/  MOV R129, UR5 ;  /* 0x0000000500817c02 */ /* 0x000fe20008000f00 */
[----:B--2---:R-:W-:Y:S01]  /*0e70*/  FMUL R4, R4, UR9 ;  /* 0x0000000904047c20 */ /* 0x004fe20008400000 */
[----:B----4-:R-:W-:Y:S02]  /*0e80*/  I2FP.F32.U32 R2, UR4 ;  /* 0x0000000400027c45 */ /* 0x010fe40008201000 */
[----:B------:R-:W-:-:S05]  /*0e90*/  CS2R.32 R3, SR_CgaSize ;  /* 0x0000000000037805 */ /* 0x000fca0000008a00 */
[----:B------:R-:W-:-:S06]  /*0ea0*/  IMAD R3, R3, -0xa0, RZ ;  /* 0xffffff6003037824 */ /* 0x000fcc00078e02ff */
[----:B------:R-:W2:Y:S01]  /*0eb0*/  LDC R3, c[0x0][R3+0x2a4] ;  /* 0x0000a90003037b82 */ /* 0x000ea20000000800 */
[----:B------:R-:W4:Y:S01]  /*0ec0*/  F2I.U32.TRUNC.NTZ R128, R4 ;  /* 0x0000000400807305 */ /* 0x000f22000020f000 */
[----:B------:R-:W-:Y:S01]  /*0ed0*/  MOV R123, UR4 ;  /* 0x00000004007b7c02 */ /* 0x000fe20008000f00 */
[----:B---3--:R-:W-:-:S05]  /*0ee0*/  FMUL R2, R2, UR7 ;  /* 0x0000000702027c20 */ /* 0x008fca0008400000 */
[----:B------:R-:W-:Y:S01]  /*0ef0*/  BAR.SYNC.DEFER_BLOCKING 0x0 ;  /* 0x0000000000007b1d */ /* 0x000fe20000010000 */
[----:B------:R-:W-:-:S05]  /*0f00*/  ISETP.GE.AND P0, PT, R9, 0x1, PT ;  /* 0x000000010900780c */ /* 0x000fca0003f06270 */
[----:B------:R-:W3:Y:S02]  /*0f10*/  F2I.U32.TRUNC.NTZ R122, R2 ;  /* 0x00000002007a7305 */ /* 0x000ee4000020f000 */
[----:B------:R-:W2:Y:S01]  /*0f20*/  S2UR UR36, SR_CTAID.Z ;  /* 0x00000000002479c3 */ /* 0x000ea20000002700 */
[----:B----4-:R-:W-:-:S05]  /*0f30*/  IADD3 R128, PT, PT, -R128, RZ, RZ ;  /* 0x000000ff80807210 */ /* 0x010fca0007ffe1ff */
[----:B-1----:R-:W-:Y:S01]  /*0f40*/  IMAD R128, R5, R128, UR5 ;  /* 0x0000000505807e24 */ /* 0x002fe2000f8e0280 */
[----:B---3--:R-:W-:-:S05]  /*0f50*/  IADD3 R122, PT, PT, -R122, RZ, RZ ;  /* 0x000000ff7a7a7210 */ /* 0x008fca0007ffe1ff */
[----:B--2---:R-:W-:Y:S01]  /*0f60*/  IMAD R122, R3, R122, UR4 ;  /* 0x00000004037a7e24 */ /* 0x004fe2000f8e027a */
[----:B------:R-:W-:Y:S06]  /*0f70*/  @!P0 BRA `(.L_x_16) ;  /* 0x0000000000b88947 */ /* 0x000fec0003800000 */
[----:B------:R-:W1:Y:S01]  /*0f80*/  LDC.64 R4, c[0x0][0xb18] ;  /* 0x0002c600ff047b82 */ /* 0x000e620000000a00 */
[----:B------:R-:W-:-:S07]  /*0f90*/  ISETP.NE.AND P0, PT, R9, 0x1, PT ;  /* 0x000000010900780c */ /* 0x000fce0003f05270 */
[----:B------:R-:W2:Y:S08]  /*0fa0*/  LDC R10, c[0x0][0xb0c] ;  /* 0x0002c300ff0a7b82 */ /* 0x000eb00000000800 */
[----:B------:R-:W3:Y:S08]  /*0fb0*/  LDC R11, c[0x0][0x370] ;  /* 0x0000dc00ff0b7b82 */ /* 0x000ef00000000800 */
[----:B------:R-:W4:Y:S01]  /*0fc0*/  LDC R12, c[0x0][0x374] ;  /* 0x0000dd00ff0c7b82 */ /* 0x000f220000000800 */
[----:B-1----:R-:W-:-:S07]  /*0fd0*/  ISETP.NE.AND P1, PT, R4, 0x1, PT ;  /* 0x000000010400780c */ /* 0x002fce0003f25270 */
[----:B------:R-:W3:Y:S01]  /*0fe0*/  LDC.64 R6, c[0x0][0xb10] ;  /* 0x0002c400ff067b82 */ /* 0x000ee20000000a00 */
[----:B--2---:R-:W-:-:S07]  /*0ff0*/  ISETP.NE.AND P2, PT, R10, 0x1, PT ;  /* 0x000000010a00780c */ /* 0x004fce0003f45270 */
[----:B------:R-:W1:Y:S08]  /*1000*/  LDC R8, c[0x0][0xb20] ;  /* 0x0002c800ff087b82 */ /* 0x000e700000000800 */
[----:B------:R-:W2:Y:S01]  /*1010*/  LDC.64 R2, c[0x0][0xb28] ;  /* 0x0002ca00ff027b82 */ /* 0x000ea20000000a00 */
[----:B----4-:R-:W-:-:S04]  /*1020*/  IMAD.HI.U32 R13, R12, R5, RZ ;  /* 0x000000050c0d7227 */ /* 0x010fc800078e00ff */
[----:B------:R-:W-:-:S04]  /*1030*/  IMAD.HI.U32 R5, R123, R5, RZ ;  /* 0x000000057b057227 */ /* 0x000fc800078e00ff */
[----:B---3--:R-:W-:-:S04]  /*1040*/  IMAD.HI.U32 R14, R11, R6, RZ ;  /* 0x000000060b0e7227 */ /* 0x008fc800078e00ff */
[----:B------:R-:W-:Y:S01]  /*1050*/  IMAD.HI.U32 R16, R129, R6, RZ ;  /* 0x0000000681107227 */ /* 0x000fe200078e00ff */
[-C--:B------:R-:W-:Y:S02]  /*1060*/  @P2 SHF.R.U32.HI R11, RZ, R7.reuse, R14 ;  /* 0x00000007ff0b2219 */ /* 0x080fe4000001160e */
[-C--:B-1----:R-:W-:Y:S02]  /*1070*/  @P1 SHF.R.U32.HI R12, RZ, R8.reuse, R13 ;  /* 0x00000008ff0c1219 */ /* 0x082fe4000001160d */
[----:B------:R-:W-:Y:S02]  /*1080*/  SHF.R.U32.HI R8, RZ, R8, R5 ;  /* 0x00000008ff087219 */ /* 0x000fe40000011605 */
[----:B------:R-:W-:Y:S02]  /*1090*/  SHF.R.U32.HI R16, RZ, R7, R16 ;  /* 0x00000007ff107219 */ /* 0x000fe40000011610 */
[----:B------:R-:W-:Y:S01]  /*10a0*/  SEL R5, R123, R8, !P1 ;  /* 0x000000087b057207 */ /* 0x000fe20004800000 */
[----:B--2---:R-:W-:Y:S01]  /*10b0*/  IMAD.HI.U32 R14, R12, R2, RZ ;  /* 0x000000020c0e7227 */ /* 0x004fe200078e00ff */
[----:B------:R-:W-:-:S03]  /*10c0*/  SEL R7, R129, R16, !P2 ;  /* 0x0000001081077207 */ /* 0x000fc60005000000 */
[----:B------:R-:W-:Y:S01]  /*10d0*/  IMAD.HI.U32 R6, R11, R2, RZ ;  /* 0x000000020b067227 */ /* 0x000fe200078e00ff */
[----:B------:R-:W-:-:S04]  /*10e0*/  @P0 SHF.R.U32.HI R12, RZ, R3, R14 ;  /* 0x00000003ff0c0219 */ /* 0x000fc8000001160e */
[----:B------:R-:W-:Y:S01]  /*10f0*/  @P0 SHF.R.U32.HI R11, RZ, R3, R6 ;  /* 0x00000003ff0b0219 */ /* 0x000fe20000011606 */
[----:B------:R-:W-:-:S04]  /*1100*/  IMAD R12, R12, R9, RZ ;  /* 0x000000090c0c7224 */ /* 0x000fc800078e02ff */
[----:B------:R-:W-:Y:S01]  /*1110*/  IMAD R6, R11, R9, RZ ;  /* 0x000000090b067224 */ /* 0x000fe200078e02ff */
[----:B------:R-:W-:-:S04]  /*1120*/  ISETP.GE.AND P1, PT, R5, R12, PT ;  /* 0x0000000c0500720c */ /* 0x000fc80003f26270 */
[----:B------:R-:W-:Y:S01]  /*1130*/  ISETP.GE.OR P1, PT, R7, R6, P1 ;  /* 0x000000060700720c */ /* 0x000fe20000f26670 */
[----:B------:R-:W-:-:S05]  /*1140*/  IMAD.HI.U32 R6, R5, R2, RZ ;  /* 0x0000000205067227 */ /* 0x000fca00078e00ff */
[----:B------:R-:W-:-:S04]  /*1150*/  SHF.R.U32.HI R6, RZ, R3, R6 ;  /* 0x00000003ff067219 */ /* 0x000fc80000011606 */
[----:B------:R-:W-:-:S03]  /*1160*/  SEL R6, R5, R6, !P0 ;  /* 0x0000000605067207 */ /* 0x000fc60004000000 */
[----:B------:R-:W-:Y:S01]  /*1170*/  @!P1 IMAD.HI.U32 R8, R7, R2, RZ ;  /* 0x0000000207089227 */ /* 0x000fe200078e00ff */
[----:B------:R-:W-:-:S04]  /*1180*/  IADD3 R2, PT, PT, -R6, RZ, RZ ;  /* 0x000000ff06027210 */ /* 0x000fc80007ffe1ff */
[----:B------:R-:W-:Y:S01]  /*1190*/  @!P1 SHF.R.U32.HI R8, RZ, R3, R8 ;  /* 0x00000003ff089219 */ /* 0x000fe20000011608 */
[----:B------:R-:W-:-:S03]  /*11a0*/  IMAD R2, R9, R2, R5 ;  /* 0x0000000209027224 */ /* 0x000fc600078e0205 */
[----:B------:R-:W-:Y:S02]  /*11b0*/  @!P1 SEL R3, R7, R8, !P0 ;  /* 0x0000000807039207 */ /* 0x000fe40004000000 */
[----:B------:R-:W-:-:S03]  /*11c0*/  IADD3 R8, PT, PT, -R5, RZ, RZ ;  /* 0x000000ff05087210 */ /* 0x000fc60007ffe1ff */
[--C-:B------:R-:W-:Y:S02]  /*11d0*/  @!P1 IMAD.IADD R6, R6, 0x1, -R3.reuse ;  /* 0x0000000106069824 */ /* 0x100fe400078e0a03 */
[----:B------:R-:W-:Y:S01]  /*11e0*/  @!P1 IMAD R3, R2, R11, R3 ;  /* 0x0000000b02039224 */ /* 0x000fe200078e0203 */
[----:B------:R-:W-:Y:S01]  /*11f0*/  IADD3 R2, PT, PT, -R7, RZ, RZ ;  /* 0x000000ff07027210 */ /* 0x000fe20007ffe1ff */
[----:B------:R-:W-:Y:S02]  /*1200*/  @!P1 IMAD R5, R6, R9, R7 ;  /* 0x0000000906059224 */ /* 0x000fe400078e0207 */
[----:B------:R-:W-:Y:S02]  /*1210*/  IMAD R8, R4, R8, R123 ;  /* 0x0000000804087224 */ /* 0x000fe400078e027b */
[----:B------:R-:W-:Y:S02]  /*1220*/  @!P1 IMAD.MOV.U32 R7, RZ, RZ, R3 ;  /* 0x000000ffff079224 */ /* 0x000fe400078e0003 */
[----:B------:R-:W-:-:S02]  /*1230*/  IMAD R2, R10, R2, R129 ;  /* 0x000000020a027224 */ /* 0x000fc400078e0281 */
[----:B------:R-:W-:Y:S02]  /*1240*/  IMAD R123, R5, R4, R8 ;  /* 0x00000004057b7224 */ /* 0x000fe400078e0208 */
[----:B------:R-:W-:Y:S02]  /*1250*/  IMAD R129, R7, R10, R2 ;  /* 0x0000000a07817224 */ /* 0x000fe400078e0202 */
.L_x_16:
[----:B------:R-:W1:Y:S01]  /*1260*/  LDCU UR4, c[0x0][0xb30] ;  /* 0x00016600ff0477ac */ /* 0x000e620008000800 */
[----:B------:R-:W2:Y:S08]  /*1270*/  S2UR UR37, SR_CgaCtaId ;  /* 0x00000000002579c3 */ /* 0x000eb00000008800 */
[----:B------:R-:W3:Y:S01]  /*1280*/  LDC R60, c[0x0][0xb24] ;  /* 0x0002c900ff3c7b82 */ /* 0x000ee20000000800 */
[----:B-1----:R-:W-:-:S09]  /*1290*/  UISETP.NE.AND UP1, UPT, UR4, 0x1, UPT ;  /* 0x000000010400788c */ /* 0x002fd2000bf25270 */
[----:B--2---:R-:W-:Y:S05]  /*12a0*/  BRA.U UP1, `(.L_x_17) ;  /* 0x0000000101407547 */ /* 0x004fea000b800000 */
[----:B------:R-:W1:Y:S08]  /*12b0*/  LDC.64 R4, c[0x0][0xb10] ;  /* 0x0002c400ff047b82 */ /* 0x000e700000000a00 */
[----:B------:R-:W2:Y:S08]  /*12c0*/  LDC.64 R2, c[0x0][0xb18] ;  /* 0x0002c600ff027b82 */ /* 0x000eb00000000a00 */
[----:B------:R-:W4:Y:S08]  /*12d0*/  LDC R6, c[0x0][0xb20] ;  /* 0x0002c800ff067b82 */ /* 0x000f300000000800 */
[----:B------:R-:W3:Y:S01]  /*12e0*/  LDC R8, c[0x0][0xb0c] ;  /* 0x0002c300ff087b82 */ /* 0x000ee20000000800 */
[----:B-1----:R-:W-:-:S05]  /*12f0*/  IMAD.HI.U32 R4, R129, R4, RZ ;  /* 0x0000000481047227 */ /* 0x002fca00078e00ff */
[----:B------:R-:W-:Y:S01]  /*1300*/  SHF.R.U32.HI R4, RZ, R5, R4 ;  /* 0x00000005ff047219 */ /* 0x000fe20000011604 */
[----:B--2---:R-:W-:Y:S01]  /*1310*/  IMAD.HI.U32 R3, R123, R3, RZ ;  /* 0x000000037b037227 */ /* 0x004fe200078e00ff */
[----:B------:R-:W-:-:S04]  /*1320*/  ISETP.NE.AND P0, PT, R2, 0x1, PT ;  /* 0x000000010200780c */ /* 0x000fc80003f05270 */
[----:B----4-:R-:W-:-:S04]  /*1330*/  SHF.R.U32.HI R6, RZ, R6, R3 ;  /* 0x00000006ff067219 */ /* 0x010fc80000011603 */
[----:B------:R-:W-:Y:S02]  /*1340*/  SEL R3, R123, R6, !P0 ;  /* 0x000000067b037207 */ /* 0x000fe40004000000 */
[----:B---3--:R-:W-:-:S04]  /*1350*/  ISETP.NE.AND P1, PT, R8, 0x1, PT ;  /* 0x000000010800780c */ /* 0x008fc80003f25270 */
[----:B------:R-:W-:-:S05]  /*1360*/  SEL R4, R129, R4, !P1 ;  /* 0x0000000481047207 */ /* 0x000fca0004800000 */
[----:B------:R-:W-:Y:S02]  /*1370*/  IMAD.IADD R5, R3, 0x1, -R4 ;  /* 0x0000000103057824 */ /* 0x000fe400078e0a04 */
[----:B------:R-:W-:Y:S02]  /*1380*/  IMAD.IADD R3, R4, 0x1, -R3 ;  /* 0x0000000104037824 */ /* 0x000fe400078e0a03 */
[----:B------:R-:W-:Y:S02]  /*1390*/  IMAD R129, R5, R8, R129 ;  /* 0x0000000805817224 */ /* 0x000fe400078e0281 */
[----:B------:R-:W-:-:S07]  /*13a0*/  IMAD R123, R3, R2, R123 ;  /* 0x00000002037b7224 */ /* 0x000fce00078e027b */
.L_x_17:
[----:B------:R-:W-:Y:S01]  /*13b0*/  BAR.SYNC.DEFER_BLOCKING 0x0 ;  /* 0x0000000000007b1d */ /* 0x000fe20000010000 */
[----:B------:R-:W-:Y:S01]  /*13c0*/  UISETP.NE.AND UP1, UPT, UR8, 0x2, UPT ;  /* 0x000000020800788c */ /* 0x000fe2000bf25270 */
[----:B------:R-:W-:Y:S02]  /*13d0*/  ISETP.NE.OR P5, PT, R0, 0x2, !P5 ;  /* 0x000000020000780c */ /* 0x000fe40006fa5670 */
[----:B------:R-:W-:-:S06]  /*13e0*/  LOP3.LUT R5, R144, 0x1f, RZ, 0xc0, !PT ;  /* 0x0000001f90057812 */ /* 0x000fcc00078ec0ff */
[----:B------:R-:W-:Y:S05]  /*13f0*/  BRA.U UP1, `(.L_x_18) ;  /* 0x0000001501147547 */ /* 0x000fea000b800000 */
[----:B------:R-:W1:Y:S01]  /*1400*/  LDCU UR15, c[0x0][0x38c] ;  /* 0x00007180ff0f77ac */ /* 0x000e620008000800 */
[----:B------:R-:W2:Y:S01]  /*1410*/  LDC R9, c[0x0][0x370] ;  /* 0x0000dc00ff097b82 */ /* 0x000ea20000000800 */
[----:B------:R-:W-:Y:S01]  /*1420*/  PLOP3.LUT P1, PT, PT, PT, UP2, 0x80, 0x8 ;  /* 0x000000000008781c */ /* 0x000fe20003f2f028 */
[----:B------:R-:W-:Y:S01]  /*1430*/  HFMA2 R12, -RZ, RZ, 0, 0 ;  /* 0x00000000ff0c7431 */ /* 0x000fe200000001ff */
[----:B------:R-:W-:Y:S01]  /*1440*/  ISETP.EQ.OR P4, PT, R5, RZ, P5 ;  /* 0x000000ff0500720c */ /* 0x000fe20002f82670 */
[----:B------:R-:W-:Y:S01]  /*1450*/  IMAD.MOV.U32 R15, RZ, RZ, 0x1 ;  /* 0x00000001ff0f7424 */ /* 0x000fe200078e00ff */
[----:B------:R-:W-:Y:S01]  /*1460*/  PLOP3.LUT P1, PT, P1, PT, PT, 0x8, 0x80 ;  /* 0x000000000080781c */ /* 0x000fe20000f2e170 */
[----:B------:R-:W-:Y:S01]  /*1470*/  IMAD.MOV.U32 R14, RZ, RZ, RZ ;  /* 0x000000ffff0e7224 */ /* 0x000fe200078e00ff */
[----:B------:R-:W-:Y:S01]  /*1480*/  MOV R8, 0x1 ;  /* 0x0000000100087802 */ /* 0x000fe20000000f00 */
[----:B------:R-:W4:Y:S01]  /*1490*/  LDC R0, c[0x0][0x374] ;  /* 0x0000dd00ff007b82 */ /* 0x000f220000000800 */
[----:B------:R-:W-:Y:S01]  /*14a0*/  IMAD.MOV.U32 R10, RZ, RZ, RZ ;  /* 0x000000ffff0a7224 */ /* 0x000fe200078e00ff */
[----:B------:R-:W2:Y:S01]  /*14b0*/  LDCU.64 UR24, c[0x0][0x348] ;  /* 0x00006900ff1877ac */ /* 0x000ea20008000a00 */
[----:B------:R-:W-:Y:S01]  /*14c0*/  UMOV UR13, URZ ;  /* 0x000000ff000d7c82 */ /* 0x000fe20008000000 */
[----:B-1----:R-:W-:-:S04]  /*14d0*/  UIADD3 UR5, UPT, UPT, UR15, 0x7f, URZ ;  /* 0x0000007f0f057890 */ /* 0x002fc8000fffe0ff */
[----:B------:R-:W-:-:S04]  /*14e0*/  USHF.R.S32.HI UR4, URZ, 0x1f, UR5 ;  /* 0x0000001fff047899 */ /* 0x000fc80008011405 */
[----:B------:R-:W-:-:S04]  /*14f0*/  ULEA.HI UR4, UR4, UR5, URZ, 0x7 ;  /* 0x0000000504047291 */ /* 0x000fc8000f8f38ff */
[----:B------:R-:W-:Y:S02]  /*1500*/  USHF.R.S32.HI UR22, URZ, 0x7, UR4 ;  /* 0x00000007ff167899 */ /* 0x000fe40008011404 */
[----:B------:R-:W-:Y:S02]  /*1510*/  UIADD3 UR4, UPT, UPT, UR15, -0x1, URZ ;  /* 0xffffffff0f047890 */ /* 0x000fe4000fffe0ff */
[----:B------:R-:W-:Y:S02]  /*1520*/  UISETP.LT.U32.AND UP0, UPT, UR22, 0x9, UPT ;  /* 0x000000091600788c */ /* 0x000fe4000bf01070 */
[----:B------:R-:W-:Y:S02]  /*1530*/  UISETP.GE.U32.AND UP1, UPT, UR4, -0xff, UPT ;  /* 0xffffff010400788c */ /* 0x000fe4000bf26070 */
[----:B------:R-:W-:Y:S02]  /*1540*/  USEL UR21, UR22, 0x9, UP0 ;  /* 0x0000000916157887 */ /* 0x000fe40008000000 */
[----:B------:R-:W-:-:S02]  /*1550*/  UIADD3 UR15, UPT, UPT, UR15, 0xfe, URZ ;  /* 0x000000fe0f0f7890 */ /* 0x000fc4000fffe0ff */
[----:B------:R-:W-:Y:S02]  /*1560*/  UIADD3 UR7, UPT, UPT, UR21, -0x1, URZ ;  /* 0xffffffff15077890 */ /* 0x000fe4000fffe0ff */
[----:B------:R-:W-:-:S03]  /*1570*/  UIADD3 UR14, UPT, UPT, UR22, -UR21, URZ ;  /* 0x80000015160e7290 */ /* 0x000fc6000fffe0ff */
[----:B------:R-:W-:-:S04]  /*1580*/  @UP1 UIADD3 UR7, UPT, UPT, UR21, URZ, URZ ;  /* 0x000000ff15071290 */ /* 0x000fc8000fffe0ff */
[----:B--2---:R-:W-:-:S12]  /*1590*/  UIADD3 UR7, UPT, UPT, UR7, 0x1, URZ ;  /* 0x0000000107077890 */ /* 0x004fd8000fffe0ff */
.L_x_36:
[----:B------:R-:W-:Y:S01]  /*15a0*/  UISETP.NE.AND UP0, UPT, UR37, URZ, UPT ;  /* 0x000000ff2500728c */ /* 0x000fe2000bf05270 */
[----:B------:R-:W1:Y:S08]  /*15b0*/  S2UR UR37, SR_CgaCtaId ;  /* 0x00000000002579c3 */ /* 0x000e700000008800 */
[----:B------:R-:W-:Y:S05]  /*15c0*/  BRA.U UP0, `(.L_x_19) ;  /* 0x0000000100347547 */ /* 0x000fea000b800000 */
[----:B------:R-:W2:Y:S01]  /*15d0*/  S2R R2, SR_CgaCtaId ;  /* 0x0000000000027919 */ /* 0x000ea20000008800 */
[----:B------:R-:W-:-:S04]  /*15e0*/  MOV R3, 0x400 ;  /* 0x0000040000037802 */ /* 0x000fc80000000f00 */
[----:B--2---:R-:W-:Y:S02]  /*15f0*/  LEA R3, R2, R3, 0x18 ;  /* 0x0000000302037211 */ /* 0x004fe400078ec0ff */
[----:B------:R-:W-:-:S03]  /*1600*/  SHF.L.U32 R2, R8, 0x1f, RZ ;  /* 0x0000001f08027819 */ /* 0x000fc600000006ff */
[----:B------:R-:W-:-:S04]  /*1610*/  IMAD R3, R10, 0x8, R3 ;  /* 0x000000080a037824 */ /* 0x000fc800078e0203 */
[----:B------:R-:W2:Y:S02]  /*1620*/  SYNCS.PHASECHK.TRANS64.TRYWAIT P0, [R3+URZ+0x120], R2 ;  /* 0x00012002030075a7 */ /* 0x000ea400080011ff */
[----:B--2---:R-:W-:Y:S05]  /*1630*/  @!P0 BRA `(.L_x_20) ;  /* 0x0000005400088947 */ /* 0x004fea0003800000 */
.L_x_98:
[----:B------:R-:W-:Y:S01]  /*1640*/  VIADD R10, R10, 0x1 ;  /* 0x000000010a0a7836 */ /* 0x000fe20000000000 */
[----:B------:R2:W-:Y:S04]  /*1650*/  SYNCS.ARRIVE.TRANS64.A1T0 RZ, [R3+URZ+0x110], RZ ;  /* 0x000110ff03ff79a7 */ /* 0x0005e800081000ff */
[----:B------:R-:W-:-:S04]  /*1660*/  ISETP.NE.AND P0, PT, R10, 0x2, PT ;  /* 0x000000020a00780c */ /* 0x000fc80003f05270 */
[----:B------:R-:W-:Y:S02]  /*1670*/  SEL R10, R10, RZ, P0 ;  /* 0x000000ff0a0a7207 */ /* 0x000fe40000000000 */
[----:B--2---:R-:W-:-:S04]  /*1680*/  SEL R3, RZ, 0x1, P0 ;  /* 0x00000001ff037807 */ /* 0x004fc80000000000 */
[----:B------:R-:W-:-:S07]  /*1690*/  LOP3.LUT R8, R8, R3, RZ, 0x3c, !PT ;  /* 0x0000000308087212 */ /* 0x000fce00078e3cff */
.L_x_19:
[----:B------:R-:W-:Y:S01]  /*16a0*/  UMOV UR4, 0x400 ;  /* 0x0000040000047882 */ /* 0x000fe20000000000 */
[----:B------:R-:W-:Y:S01]  /*16b0*/  SHF.L.U32 R2, R15, 0x1f, RZ ;  /* 0x0000001f0f027819 */ /* 0x000fe200000006ff */
[----:B-1----:R-:W-:Y:S01]  /*16c0*/  ULEA UR4, UR37, UR4, 0x18 ;  /* 0x0000000425047291 */ /* 0x002fe2000f8ec0ff */
[----:B------:R-:W-:Y:S01]  /*16d0*/  R2UR UR35, R129 ;  /* 0x00000000812372ca */ /* 0x000fe200000e0000 */
[----:B------:R-:W-:Y:S01]  /*16e0*/  UISETP.GE.U32.AND UP0, UPT, UR15, 0xff, UPT ;  /* 0x000000ff0f00788c */ /* 0x000fe2000bf06070 */
[----:B------:R-:W-:Y:S01]  /*16f0*/  R2UR UR11, R123 ;  /* 0x000000007b0b72ca */ /* 0x000fe200000e0000 */
[----:B------:R-:W-:Y:S01]  /*1700*/  ULEA UR5, UR13, UR4, 0x3 ;  /* 0x000000040d057291 */ /* 0x000fe2000f8e18ff */
[----:B------:R-:W-:-:S08]  /*1710*/  UMOV UR23, URZ ;  /* 0x000000ff00177c82 */ /* 0x000fd00008000000 */
[----:B------:R1:W2:Y:S01]  /*1720*/  SYNCS.PHASECHK.TRANS64.TRYWAIT P0, [UR5+0x48], R2 ;  /* 0x00004802ff0075a7 */ /* 0x0002a20008001105 */
[----:B------:R-:W-:Y:S02]  /*1730*/  USHF.L.U32 UR35, UR35, 0x7, URZ ;  /* 0x0000000723237899 */ /* 0x000fe400080006ff */
[----:B------:R-:W-:Y:S01]  /*1740*/  UIMAD UR11, UR11, 0x30, URZ ;  /* 0x000000300b0b78a4 */ /* 0x000fe2000f8e02ff */
[----:B------:R-:W-:Y:S11]  /*1750*/  BRA.U !UP0, `(.L_x_21) ;  /* 0x0000000108a87547 */ /* 0x000ff6000b800000 */
[----:B------:R-:W-:Y:S01]  /*1760*/  UMOV UR16, URZ ;  /* 0x000000ff00107c82 */ /* 0x000fe20008000000 */
[----:B------:R-:W-:-:S05]  /*1770*/  UMOV UR6, UR13 ;  /* 0x0000000d00067c82 */ /* 0x000fca0008000000 */
.L_x_26:
[----:B--2---:R-:W-:Y:S01]  /*1780*/  @!P5 MOV R3, 0x5800 ;  /* 0x000058000003d802 */ /* 0x004fe20000000f00 */
[----:B-1----:R-:W-:Y:S01]  /*1790*/  ULEA UR33, UR6, UR4, 0x3 ;  /* 0x0000000406217291 */ /* 0x002fe2000f8e18ff */
[----:B--2---:R-:W-:Y:S11]  /*17a0*/  @P0 BRA `(.L_x_22) ;  /* 0x00000000000c0947 */ /* 0x004ff60003800000 */
[----:B------:R-:W-:Y:S04]  /*17b0*/  SHF.L.U32 R5, R15, 0x1f, RZ ;  /* 0x0000001f0f057819 */ /* 0x000fe800000006ff */
[----:B------:R-:W2:Y:S02]  /*17c0*/  SYNCS.PHASECHK.TRANS64.TRYWAIT P0, [UR33+0x48], R5 ;  /* 0x00004805ff0075a7 */ /* 0x000ea40008001121 */
[----:B--2---:R-:W-:Y:S05]  /*17d0*/  @!P0 BRA `(.L_x_23) ;  /* 0x0000005000b48947 */ /* 0x004fea0003800000 */
.L_x_22:
[----:B------:R2:W-:Y:S01]  /*17e0*/  @!P5 SYNCS.ARRIVE.TRANS64 RZ, [UR33], R3 ;  /* 0x00000003ffffd9a7 */ /* 0x0005e20008000021 */
[----:B------:R-:W-:Y:S04]  /*17f0*/  BSSY.RECONVERGENT B0, `(.L_x_24) ;  /* 0x0000003000007945 */ /* 0x000fe80003800200 */
[----:B------:R-:W-:Y:S05]  /*1800*/  @P4 BRA `(.L_x_25) ;  /* 0x0000000000044947 */ /* 0x000fea0003800000 */
[----:B------:R-:W-:Y:S05]  /*1810*/  BPT.TRAP 0x1 ;  /* 0x000000040000795c */ /* 0x000fea0000300000 */
.L_x_25:
[----:B------:R-:W-:Y:S05]  /*1820*/  BSYNC.RECONVERGENT B0 ;  /* 0x0000000000007941 */ /* 0x000fea0003800200 */
.L_x_24:
[----:B------:R-:W-:Y:S02]  /*1830*/  UIADD3 UR13, UPT, UPT, UR6, 0x1, URZ ;  /* 0x00000001060d7890 */ /* 0x000fe4000fffe0ff */
[----:B------:R-:W-:Y:S02]  /*1840*/  UIADD3 UR18, UP1, UPT, UR24, 0x80, URZ ;  /* 0x0000008018127890 */ /* 0x000fe4000ff3e0ff */
[----:B------:R-:W-:Y:S02]  /*1850*/  UISETP.NE.AND UP0, UPT, UR13, 0x9, UPT ;  /* 0x000000090d00788c */ /* 0x000fe4000bf05270 */
[----:B------:R-:W-:Y:S02]  /*1860*/  ULEA UR32, UR6, UR4, 0xe ;  /* 0x0000000406207291 */ /* 0x000fe4000f8e70ff */
[----:B------:R-:W-:Y:S02]  /*1870*/  USEL UR9, URZ, 0x1, UP0 ;  /* 0x00000001ff097887 */ /* 0x000fe40008000000 */
[----:B------:R-:W-:Y:S02]  /*1880*/  USEL UR13, UR13, URZ, UP0 ;  /* 0x000000ff0d0d7287 */ /* 0x000fe40008000000 */
[----:B------:R-:W-:Y:S02]  /*1890*/  USHF.L.U32 UR34, UR16, 0x7, URZ ;  /* 0x0000000710227899 */ /* 0x000fe400080006ff */
[----:B------:R-:W-:Y:S01]  /*18a0*/  ULEA UR8, UR13, UR4, 0x3 ;  /* 0x000000040d087291 */ /* 0x000fe2000f8e18ff */
[----:B------:R-:W-:Y:S01]  /*18b0*/  LOP3.LUT R15, R15, UR9, RZ, 0x3c, !PT ;  /* 0x000000090f0f7c12 */ /* 0x000fe2000f8e3cff */
[----:B------:R-:W-:Y:S02]  /*18c0*/  UIADD3.X UR19, UPT, UPT, URZ, UR25, URZ, UP1, !UPT ;  /* 0x00000019ff137290 */ /* 0x000fe40008ffe4ff */
[----:B------:R-:W-:Y:S01]  /*18d0*/  UIADD3 UR32, UPT, UPT, UR32, 0x3200, URZ ;  /* 0x0000320020207890 */ /* 0x000fe2000fffe0ff */
[----:B-1----:R-:W-:Y:S01]  /*18e0*/  SHF.L.U32 R2, R15, 0x1f, RZ ;  /* 0x0000001f0f027819 */ /* 0x002fe200000006ff */
[----:B------:R-:W-:Y:S02]  /*18f0*/  UIMAD UR5, UR6, 0x1800, UR4 ;  /* 0x00001800060578a4 */ /* 0x000fe4000f8e0204 */
[----:B------:R-:W-:Y:S01]  /*1900*/  UIADD3 UR26, UP0, UPT, UR24, 0x180, URZ ;  /* 0x00000180181a7890 */ /* 0x000fe2000ff1e0ff */
[----:B------:R1:W1:Y:S01]  /*1910*/  SYNCS.PHASECHK.TRANS64.TRYWAIT P0, [UR8+0x48], R2 ;  /* 0x00004802ff0075a7 */ /* 0x0002620008001108 */
[----:B------:R-:W-:Y:S01]  /*1920*/  UMOV UR28, 0x0 ;  /* 0x00000000001c7882 */ /* 0x000fe20000000000 */
[----:B------:R-:W-:Y:S01]  /*1930*/  UMOV UR29, 0x10000000 ;  /* 0x10000000001d7882 */ /* 0x000fe20000000000 */
[----:B------:R-:W-:Y:S01]  /*1940*/  UIADD3 UR8, UPT, UPT, UR5, 0x27200, URZ ;  /* 0x0002720005087890 */ /* 0x000fe2000fffe0ff */
[----:B------:R1:W-:Y:S01]  /*1950*/  UTMALDG.3D [UR32], [UR18], desc[UR28] ;  /* 0x00001c20120075b4 */ /* 0x0003e20008011000 */
[----:B------:R-:W-:Y:S02]  /*1960*/  UIADD3.X UR27, UPT, UPT, URZ, UR25, URZ, UP0, !UPT ;  /* 0x00000019ff1b7290 */ /* 0x000fe400087fe4ff */
[----:B------:R-:W-:Y:S01]  /*1970*/  UIADD3 UR16, UPT, UPT, UR16, 0x1, URZ ;  /* 0x0000000110107890 */ /* 0x000fe2000fffe0ff */
[----:B------:R-:W-:Y:S01]  /*1980*/  UMOV UR12, UR36 ;  /* 0x00000024000c7c82 */ /* 0x000fe20008000000 */
[----:B------:R-:W-:Y:S01]  /*1990*/  UMOV UR9, UR33 ;  /* 0x0000002100097c82 */ /* 0x000fe20008000000 */
[----:B------:R-:W-:Y:S01]  /*19a0*/  UMOV UR10, UR34 ;  /* 0x00000022000a7c82 */ /* 0x000fe20008000000 */
[----:B------:R-:W-:Y:S03]  /*19b0*/  UISETP.NE.AND UP0, UPT, UR16, UR7, UPT ;  /* 0x000000071000728c */ /* 0x000fe6000bf05270 */
[----:B------:R1:W-:Y:S01]  /*19c0*/  UTMALDG.3D [UR8], [UR26], desc[UR28] ;  /* 0x00001c081a0075b4 */ /* 0x0003e20008011000 */
[----:B------:R-:W-:Y:S01]  /*19d0*/  UMOV UR23, UR7 ;  /* 0x0000000700177c82 */ /* 0x000fe20008000000 */
[----:B------:R-:W-:Y:S04]  /*19e0*/  UMOV UR6, UR13 ;  /* 0x0000000d00067c82 */ /* 0x000fe80008000000 */
[----:B------:R-:W-:Y:S05]  /*19f0*/  BRA.U UP0, `(.L_x_26) ;  /* 0xfffffffd00607547 */ /* 0x000fea000b83ffff */
.L_x_21:
[----:B------:R-:W-:Y:S01]  /*1a00*/  ULEA UR5, UR13, UR4, 0x3 ;  /* 0x000000040d057291 */ /* 0x000fe2000f8e18ff */
[----:B-1----:R-:W-:Y:S01]  /*1a10*/  SHF.L.U32 R2, R15, 0x1f, RZ ;  /* 0x0000001f0f027819 */ /* 0x002fe200000006ff */
[----:B------:R-:W-:Y:S01]  /*1a20*/  @!P1 SYNCS.ARRIVE.TRANS64.A1T0 RZ, [UR4+0xa8], RZ ;  /* 0x0000a8ffffff99a7 */ /* 0x000fe20008100004 */
[----:B------:R-:W-:-:S06]  /*1a30*/  UISETP.GT.AND UP0, UPT, UR22, UR21, UPT ;  /* 0x000000151600728c */ /* 0x000fcc000bf04270 */
[----:B--2---:R1:W2:Y:S03]  /*1a40*/  SYNCS.PHASECHK.TRANS64.TRYWAIT P0, [UR5+0x48], R2 ;  /* 0x00004802ff0075a7 */ /* 0x0042a60008001105 */
[----:B------:R-:W-:Y:S05]  /*1a50*/  BRA.U !UP0, `(.L_x_27) ;  /* 0x0000000108ac7547 */ /* 0x000fea000b800000 */
[----:B------:R-:W-:Y:S01]  /*1a60*/  UIADD3 UR26, UPT, UPT, UR14, UR23, URZ ;  /* 0x000000170e1a7290 */ /* 0x000fe2000fffe0ff */
[----:B------:R-:W-:-:S11]  /*1a70*/  UMOV UR6, UR13 ;  /* 0x0000000d00067c82 */ /* 0x000fd60008000000 */
.L_x_32:
[----:B--2---:R-:W-:Y:S01]  /*1a80*/  @!P5 MOV R3, 0x5800 ;  /* 0x000058000003d802 */ /* 0x004fe20000000f00 */
[----:B-1----:R-:W-:Y:S01]  /*1a90*/  ULEA UR17, UR6, UR4, 0x3 ;  /* 0x0000000406117291 */ /* 0x002fe2000f8e18ff */
[----:B--2---:R-:W-:Y:S11]  /*1aa0*/  @P0 BRA `(.L_x_28) ;  /* 0x00000000000c0947 */ /* 0x004ff60003800000 */
[----:B------:R-:W-:Y:S04]  /*1ab0*/  SHF.L.U32 R5, R15, 0x1f, RZ ;  /* 0x0000001f0f057819 */ /* 0x000fe800000006ff */
[----:B------:R-:W2:Y:S02]  /*1ac0*/  SYNCS.PHASECHK.TRANS64.TRYWAIT P0, [UR17+0x48], R5 ;  /* 0x00004805ff0075a7 */ /* 0x000ea40008001111 */
[----:B--2---:R-:W-:Y:S05]  /*1ad0*/  @!P0 BRA `(.L_x_29) ;  /* 0x00000050000c8947 */ /* 0x004fea0003800000 */
.L_x_28:
[----:B------:R2:W-:Y:S01]  /*1ae0*/  @!P5 SYNCS.ARRIVE.TRANS64 RZ, [UR17], R3 ;  /* 0x00000003ffffd9a7 */ /* 0x0005e20008000011 */
[----:B------:R-:W-:Y:S04]  /*1af0*/  BSSY.RECONVERGENT B0, `(.L_x_30) ;  /* 0x0000003000007945 */ /* 0x000fe80003800200 */
[----:B------:R-:W-:Y:S05]  /*1b00*/  @P4 BRA `(.L_x_31) ;  /* 0x0000000000044947 */ /* 0x000fea0003800000 */
[----:B------:R-:W-:Y:S05]  /*1b10*/  BPT.TRAP 0x1 ;  /* 0x000000040000795c */ /* 0x000fea0000300000 */
.L_x_31:
[----:B------:R-:W-:Y:S05]  /*1b20*/  BSYNC.RECONVERGENT B0 ;  /* 0x0000000000007941 */ /* 0x000fea0003800200 */
.L_x_30:
[----:B------:R-:W-:Y:S02]  /*1b30*/  UIADD3 UR13, UPT, UPT, UR6, 0x1, URZ ;  /* 0x00000001060d7890 */ /* 0x000fe4000fffe0ff */
[----:B------:R-:W-:Y:S02]  /*1b40*/  ULEA UR16, UR6, UR4, 0xe ;  /* 0x0000000406107291 */ /* 0x000fe4000f8e70ff */
[----:B------:R-:W-:Y:S02]  /*1b50*/  UISETP.NE.AND UP0, UPT, UR13, 0x9, UPT ;  /* 0x000000090d00788c */ /* 0x000fe4000bf05270 */
[----:B------:R-:W-:Y:S02]  /*1b60*/  UIADD3 UR32, UP1, UPT, UR24, 0x80, URZ ;  /* 0x0000008018207890 */ /* 0x000fe4000ff3e0ff */
[----:B------:R-:W-:Y:S02]  /*1b70*/  USEL UR9, URZ, 0x1, UP0 ;  /* 0x00000001ff097887 */ /* 0x000fe40008000000 */
[----:B------:R-:W-:Y:S02]  /*1b80*/  USEL UR13, UR13, URZ, UP0 ;  /* 0x000000ff0d0d7287 */ /* 0x000fe40008000000 */
[----:B------:R-:W-:Y:S02]  /*1b90*/  USHF.L.U32 UR18, UR23, 0x7, URZ ;  /* 0x0000000717127899 */ /* 0x000fe400080006ff */
[----:B------:R-:W-:Y:S01]  /*1ba0*/  ULEA UR8, UR13, UR4, 0x3 ;  /* 0x000000040d087291 */ /* 0x000fe2000f8e18ff */
[----:B------:R-:W-:Y:S01]  /*1bb0*/  LOP3.LUT R15, R15, UR9, RZ, 0x3c, !PT ;  /* 0x000000090f0f7c12 */ /* 0x000fe2000f8e3cff */
[----:B------:R-:W-:Y:S02]  /*1bc0*/  UIADD3 UR16, UPT, UPT, UR16, 0x3200, URZ ;  /* 0x0000320010107890 */ /* 0x000fe4000fffe0ff */
[----:B------:R-:W-:Y:S01]  /*1bd0*/  UIADD3.X UR33, UPT, UPT, URZ, UR25, URZ, UP1, !UPT ;  /* 0x00000019ff217290 */ /* 0x000fe20008ffe4ff */
[----:B-1----:R-:W-:Y:S01]  /*1be0*/  SHF.L.U32 R2, R15, 0x1f, RZ ;  /* 0x0000001f0f027819 */ /* 0x002fe200000006ff */
[----:B------:R-:W-:Y:S02]  /*1bf0*/  UIMAD UR5, UR6, 0x1800, UR4 ;  /* 0x00001800060578a4 */ /* 0x000fe4000f8e0204 */
[----:B------:R-:W-:Y:S01]  /*1c00*/  UIADD3 UR30, UP0, UPT, UR24, 0x180, URZ ;  /* 0x00000180181e7890 */ /* 0x000fe2000ff1e0ff */
[----:B------:R1:W1:Y:S01]  /*1c10*/  SYNCS.PHASECHK.TRANS64.TRYWAIT P0, [UR8+0x48], R2 ;  /* 0x00004802ff0075a7 */ /* 0x0002620008001108 */
[----:B------:R-:W-:Y:S01]  /*1c20*/  UIADD3 UR8, UPT, UPT, UR5, 0x27200, URZ ;  /* 0x0002720005087890 */ /* 0x000fe2000fffe0ff */
[----:B------:R-:W-:Y:S01]  /*1c30*/  UMOV UR28, 0x0 ;  /* 0x00000000001c7882 */ /* 0x000fe20000000000 */
[----:B------:R-:W-:Y:S01]  /*1c40*/  UMOV UR29, 0x10000000 ;  /* 0x10000000001d7882 */ /* 0x000fe20000000000 */
[----:B------:R-:W-:Y:S01]  /*1c50*/  UMOV UR19, UR35 ;  /* 0x0000002300137c82 */ /* 0x000fe20008000000 */
[----:B------:R-:W-:Y:S01]  /*1c60*/  UMOV UR20, UR36 ;  /* 0x0000002400147c82 */ /* 0x000fe20008000000 */
[----:B------:R-:W-:Y:S01]  /*1c70*/  UIADD3.X UR31, UPT, UPT, URZ, UR25, URZ, UP0, !UPT ;  /* 0x00000019ff1f7290 */ /* 0x000fe200087fe4ff */
[----:B------:R1:W-:Y:S01]  /*1c80*/  UTMALDG.3D [UR16], [UR32], desc[UR28] ;  /* 0x00001c10200075b4 */ /* 0x0003e20008011000 */
[----:B------:R-:W-:Y:S01]  /*1c90*/  UIADD3 UR23, UPT, UPT, UR23, 0x1, URZ ;  /* 0x0000000117177890 */ /* 0x000fe2000fffe0ff */
[----:B------:R-:W-:Y:S01]  /*1ca0*/  UMOV UR12, UR36 ;  /* 0x00000024000c7c82 */ /* 0x000fe20008000000 */
[----:B------:R-:W-:Y:S01]  /*1cb0*/  UMOV UR9, UR17 ;  /* 0x0000001100097c82 */ /* 0x000fe20008000000 */
[----:B------:R-:W-:Y:S01]  /*1cc0*/  UMOV UR10, UR18 ;  /* 0x00000012000a7c82 */ /* 0x000fe20008000000 */
[----:B------:R-:W-:Y:S03]  /*1cd0*/  UISETP.NE.AND UP0, UPT, UR23, UR26, UPT ;  /* 0x0000001a1700728c */ /* 0x000fe6000bf05270 */
[----:B------:R1:W-:Y:S01]  /*1ce0*/  UTMALDG.3D [UR8], [UR30], desc[UR28] ;  /* 0x00001c081e0075b4 */ /* 0x0003e20008011000 */
[----:B------:R-:W-:Y:S05]  /*1cf0*/  UMOV UR6, UR13 ;  /* 0x0000000d00067c82 */ /* 0x000fea0008000000 */
[----:B------:R-:W-:Y:S05]  /*1d00*/  BRA.U UP0, `(.L_x_32) ;  /* 0xfffffffd005c7547 */ /* 0x000fea000b83ffff */
.L_x_27:
[----:B-1----:R-:W-:Y:S01]  /*1d10*/  LEA R2, R14, UR4, 0x3 ;  /* 0x000000040e027c11 */ /* 0x002fe2000f8e18ff */
[----:B------:R-:W-:Y:S01]  /*1d20*/  NOP ;  /* 0x0000000000007918 */ /* 0x000fe20000000000 */
[----:B--2---:R-:W-:Y:S02]  /*1d30*/  SHF.L.U32 R3, R12, 0x1f, RZ ;  /* 0x0000001f0c037819 */ /* 0x004fe400000006ff */
[----:B------:R-:W-:Y:S02]  /*1d40*/  LEA R4, R14, UR4, 0x4 ;  /* 0x000000040e047c11 */ /* 0x000fe4000f8e20ff */
[----:B------:R-:W1:Y:S02]  /*1d50*/  SYNCS.PHASECHK.TRANS64.TRYWAIT P0, [R2+URZ+0xb0], R3 ;  /* 0x0000b003020075a7 */ /* 0x000e6400080011ff */
[----:B-1----:R-:W-:Y:S05]  /*1d60*/  @!P0 BRA `(.L_x_33) ;  /* 0x0000004c00808947 */ /* 0x002fea0003800000 */
.L_x_101:
[----:B------:R-:W2:Y:S01]  /*1d70*/  LDS.128 R4, [R4+0x140] ;  /* 0x0001400004047984 */ /* 0x000ea20000000c00 */
[----:B---3--:R-:W-:Y:S01]  /*1d80*/  ISETP.GE.AND P0, PT, R60, 0x1, PT ;  /* 0x000000013c00780c */ /* 0x008fe20003f06270 */
[----:B-1----:R-:W-:Y:S01]  /*1d90*/  VIADD R2, R2, 0xc0 ;  /* 0x000000c002027836 */ /* 0x002fe20000000000 */
[----:B------:R-:W-:Y:S01]  /*1da0*/  @!PT LDS RZ, [RZ] ;  /* 0x00000000fffff984 */ /* 0x000fe20000000800 */
[----:B------:R-:W-:Y:S01]  /*1db0*/  @!PT LDS RZ, [RZ] ;  /* 0x00000000fffff984 */ /* 0x000fe20000000800 */
[----:B------:R-:W-:Y:S01]  /*1dc0*/  @!PT LDS RZ, [RZ] ;  /* 0x00000000fffff984 */ /* 0x000fe20000000800 */
[----:B------:R-:W-:Y:S01]  /*1dd0*/  @!PT LDS RZ, [RZ] ;  /* 0x00000000fffff984 */ /* 0x000fe20000000800 */
[----:B------:R1:W-:Y:S06]  /*1de0*/  MEMBAR.ALL.CTA ;  /* 0x0000000000007992 */ /* 0x0003ec0000008000 */
[----:B-1----:R-:W1:Y:S01]  /*1df0*/  FENCE.VIEW.ASYNC.S ;  /* 0x00000000000073c6 */ /* 0x002e620000000000 */
[----:B------:R-:W-:-:S04]  /*1e00*/  PRMT R2, RZ, 0x654, R2 ;  /* 0x00000654ff027816 */ /* 0x000fc80000000002 */
[----:B-1----:R1:W-:Y:S01]  /*1e10*/  SYNCS.ARRIVE.TRANS64.RED.A1T0 RZ, [R2+URZ], RZ ;  /* 0x000000ff02ff79a7 */ /* 0x0023e200081004ff */
[----:B--2---:R-:W-:-:S13]  /*1e20*/  LOP3.LUT P2, RZ, R6, 0x1, RZ, 0xc0, !PT ;  /* 0x0000000106ff7812 */ /* 0x004fda000784c0ff */
[----:B------:R-:W-:Y:S01]  /*1e30*/  @P2 SHF.R.U32.HI R3, RZ, 0x10, R5 ;  /* 0x00000010ff032819 */ /* 0x000fe20000011605 */
[----:B------:R-:W-:Y:S01]  /*1e40*/  VOTEU.ANY UP0, P2 ;  /* 0x0000000000ff7886 */ /* 0x000fe20001000100 */
[----:B------:R-:W-:Y:S02]  /*1e50*/  @P2 MOV R13, R4 ;  /* 0x00000004000d2202 */ /* 0x000fe40000000f00 */
[----:B------:R-:W-:Y:S02]  /*1e60*/  @P2 R2UR.BROADCAST UR5, R3 ;  /* 0x00000000030522ca */ /* 0x000fe400008e0000 */
[----:B------:R-:W-:-:S11]  /*1e70*/  @P2 LOP3.LUT R11, R5, 0xffff, RZ, 0xc0, !PT ;  /* 0x0000ffff050b2812 */ /* 0x000fd600078ec0ff */
[----:B------:R-:W-:Y:S01]  /*1e80*/  @UP0 UMOV UR36, UR5 ;  /* 0x0000000500240c82 */ /* 0x000fe20008000000 */
[----:B-1----:R-:W-:Y:S05]  /*1e90*/  @!P0 BRA `(.L_x_34) ;  /* 0x0000000000b88947 */ /* 0x002fea0003800000 */
[----:B------:R-:W4:Y:S01]  /*1ea0*/  LDC.64 R4, c[0x0][0xb18] ;  /* 0x0002c600ff047b82 */ /* 0x000f220000000a00 */
[----:B------:R-:W-:-:S07]  /*1eb0*/  ISETP.NE.AND P3, PT, R60, 0x1, PT ;  /* 0x000000013c00780c */ /* 0x000fce0003f65270 */
[----:B------:R-:W1:Y:S08]  /*1ec0*/  LDC.64 R6, c[0x0][0xb10] ;  /* 0x0002c400ff067b82 */ /* 0x000e700000000a00 */
[----:B------:R-:W2:Y:S08]  /*1ed0*/  LDC R16, c[0x0][0xb20] ;  /* 0x0002c800ff107b82 */ /* 0x000eb00000000800 */
[----:B------:R-:W3:Y:S01]  /*1ee0*/  LDC R18, c[0x0][0xb0c] ;  /* 0x0002c300ff127b82 */ /* 0x000ee20000000800 */
[----:B----4-:R-:W-:Y:S01]  /*1ef0*/  IMAD.HI.U32 R17, R0, R5, RZ ;  /* 0x0000000500117227 */ /* 0x010fe200078e00ff */
[----:B------:R-:W-:-:S03]  /*1f00*/  ISETP.NE.AND P0, PT, R4, 0x1, PT ;  /* 0x000000010400780c */ /* 0x000fc60003f05270 */
[----:B------:R-:W-:-:S03]  /*1f10*/  IMAD.HI.U32 R5, R11, R5, RZ ;  /* 0x000000050b057227 */ /* 0x000fc600078e00ff */
[----:B------:R-:W4:Y:S01]  /*1f20*/  LDC.64 R2, c[0x0][0xb28] ;  /* 0x0002ca00ff027b82 */ /* 0x000f220000000a00 */
[----:B-1----:R-:W-:-:S04]  /*1f30*/  IMAD.HI.U32 R20, R9, R6, RZ ;  /* 0x0000000609147227 */ /* 0x002fc800078e00ff */
[----:B------:R-:W-:Y:S01]  /*1f40*/  IMAD.HI.U32 R22, R13, R6, RZ ;  /* 0x000000060d167227 */ /* 0x000fe200078e00ff */
[----:B------:R-:W-:Y:S02]  /*1f50*/  SHF.R.U32.HI R20, RZ, R7, R20 ;  /* 0x00000007ff147219 */ /* 0x000fe40000011614 */
[-C--:B--2---:R-:W-:Y:S02]  /*1f60*/  SHF.R.U32.HI R17, RZ, R16.reuse, R17 ;  /* 0x00000010ff117219 */ /* 0x084fe40000011611 */
[----:B------:R-:W-:Y:S02]  /*1f70*/  SHF.R.U32.HI R16, RZ, R16, R5 ;  /* 0x00000010ff107219 */ /* 0x000fe40000011605 */
[----:B------:R-:W-:Y:S02]  /*1f80*/  SEL R17, R0, R17, !P0 ;  /* 0x0000001100117207 */ /* 0x000fe40004000000 */
[----:B------:R-:W-:Y:S02]  /*1f90*/  SHF.R.U32.HI R22, RZ, R7, R22 ;  /* 0x00000007ff167219 */ /* 0x000fe40000011616 */
[----:B---3--:R-:W-:-:S02]  /*1fa0*/  ISETP.NE.AND P1, PT, R18, 0x1, PT ;  /* 0x000000011200780c */ /* 0x008fc40003f25270 */
[----:B------:R-:W-:Y:S02]  /*1fb0*/  SEL R5, R11, R16, !P0 ;  /* 0x000000100b057207 */ /* 0x000fe40004000000 */
[----:B------:R-:W-:Y:S02]  /*1fc0*/  SEL R19, R9, R20, !P1 ;  /* 0x0000001409137207 */ /* 0x000fe40004800000 */
[----:B------:R-:W-:Y:S01]  /*1fd0*/  SEL R7, R13, R22, !P1 ;  /* 0x000000160d077207 */ /* 0x000fe20004800000 */
[----:B----4-:R-:W-:-:S04]  /*1fe0*/  IMAD.HI.U32 R20, R17, R2, RZ ;  /* 0x0000000211147227 */ /* 0x010fc800078e00ff */
        /* <DEDUP_REMOVED lines=10> */
[----:B------:R-:W-:-:S04]  /*2090*/  @!P0 IMAD.HI.U32 R16, R7, R2, RZ ;  /* 0x0000000207108227 */ /* 0x000fc800078e00ff */
[----:B------:R-:W-:Y:S01]  /*20a0*/  IMAD.MOV R2, RZ, RZ, -R6 ;  /* 0x000000ffff027224 */ /* 0x000fe200078e0a06 */
[----:B------:R-:W-:-:S03]  /*20b0*/  @!P0 SHF.R.U32.HI R16, RZ, R3, R16 ;  /* 0x00000003ff108219 */ /* 0x000fc60000011610 */
[----:B------:R-:W-:Y:S01]  /*20c0*/  IMAD R2, R60, R2, R5 ;  /* 0x000000023c027224 */ /* 0x000fe200078e0205 */
        /* <DEDUP_REMOVED lines=11> */
.L_x_34:
[----:B------:R-:W1:Y:S02]  /*2180*/  LDCU UR5, c[0x0][0xb30] ;  /* 0x00016600ff0577ac */ /* 0x000e640008000800 */
[----:B-1----:R-:W-:-:S09]  /*2190*/  UISETP.NE.AND UP0, UPT, UR5, 0x1, UPT ;  /* 0x000000010500788c */ /* 0x002fd2000bf05270 */
[----:B------:R-:W-:Y:S05]  /*21a0*/  BRA.U UP0, `(.L_x_35) ;  /* 0x0000000100407547 */ /* 0x000fea000b800000 */
[----:B------:R-:W1:Y:S08]  /*21b0*/  LDC.64 R4, c[0x0][0xb10] ;  /* 0x0002c400ff047b82 */ /* 0x000e700000000a00 */
[----:B------:R-:W2:Y:S08]  /*21c0*/  LDC.64 R2, c[0x0][0xb18] ;  /* 0x0002c600ff027b82 */ /* 0x000eb00000000a00 */
[----:B------:R-:W3:Y:S08]  /*21d0*/  LDC R6, c[0x0][0xb20] ;  /* 0x0002c800ff067b82 */ /* 0x000ef00000000800 */
[----:B------:R-:W4:Y:S01]  /*21e0*/  LDC R16, c[0x0][0xb0c] ;  /* 0x0002c300ff107b82 */ /* 0x000f220000000800 */
[----:B-1----:R-:W-:-:S05]  /*21f0*/  IMAD.HI.U32 R4, R13, R4, RZ ;  /* 0x000000040d047227 */ /* 0x002fca00078e00ff */
[----:B------:R-:W-:Y:S01]  /*2200*/  SHF.R.U32.HI R4, RZ, R5, R4 ;  /* 0x00000005ff047219 */ /* 0x000fe20000011604 */
[----:B--2---:R-:W-:Y:S01]  /*2210*/  IMAD.HI.U32 R3, R11, R3, RZ ;  /* 0x000000030b037227 */ /* 0x004fe200078e00ff */
[----:B------:R-:W-:-:S04]  /*2220*/  ISETP.NE.AND P0, PT, R2, 0x1, PT ;  /* 0x000000010200780c */ /* 0x000fc80003f05270 */
[----:B---3--:R-:W-:-:S04]  /*2230*/  SHF.R.U32.HI R6, RZ, R6, R3 ;  /* 0x00000006ff067219 */ /* 0x008fc80000011603 */
[----:B------:R-:W-:Y:S02]  /*2240*/  SEL R3, R11, R6, !P0 ;  /* 0x000000060b037207 */ /* 0x000fe40004000000 */
[----:B----4-:R-:W-:-:S04]  /*2250*/  ISETP.NE.AND P1, PT, R16, 0x1, PT ;  /* 0x000000011000780c */ /* 0x010fc80003f25270 */
[----:B------:R-:W-:-:S05]  /*2260*/  SEL R4, R13, R4, !P1 ;  /* 0x000000040d047207 */ /* 0x000fca0004800000 */
[----:B------:R-:W-:Y:S02]  /*2270*/  IMAD.IADD R5, R3, 0x1, -R4 ;  /* 0x0000000103057824 */ /* 0x000fe400078e0a04 */
[----:B------:R-:W-:Y:S02]  /*2280*/  IMAD.IADD R3, R4, 0x1, -R3 ;  /* 0x0000000104037824 */ /* 0x000fe400078e0a03 */
[----:B------:R-:W-:Y:S02]  /*2290*/  IMAD R13, R5, R16, R13 ;  /* 0x00000010050d7224 */ /* 0x000fe400078e020d */
[----:B------:R-:W-:-:S07]  /*22a0*/  IMAD R11, R3, R2, R11 ;  /* 0x00000002030b7224 */ /* 0x000fce00078e020b */
.L_x_35:
[----:B------:R-:W-:Y:S01]  /*22b0*/  VIADD R14, R14, 0x1 ;  /* 0x000000010e0e7836 */ /* 0x000fe20000000000 */
[----:B------:R-:W-:Y:S01]  /*22c0*/  PLOP3.LUT P1, PT, PT, PT, PT, 0x80, 0x8 ;  /* 0x000000000008781c */ /* 0x000fe20003f2f070 */
[----:B------:R-:W-:Y:S02]  /*22d0*/  IMAD.IADD R129, R13, 0x1, R128 ;  /* 0x000000010d817824 */ /* 0x000fe400078e0280 */
[----:B------:R-:W-:Y:S01]  /*22e0*/  IMAD.IADD R123, R11, 0x1, R122 ;  /* 0x000000010b7b7824 */ /* 0x000fe200078e027a */
[----:B------:R-:W-:-:S04]  /*22f0*/  ISETP.NE.AND P0, PT, R14, 0x2, PT ;  /* 0x000000020e00780c */ /* 0x000fc80003f05270 */
[----:B------:R-:W-:Y:S02]  /*2300*/  SEL R3, RZ, 0x1, P0 ;  /* 0x00000001ff037807 */ /* 0x000fe40000000000 */
[----:B------:R-:W-:Y:S02]  /*2310*/  SEL R14, R14, RZ, P0 ;  /* 0x000000ff0e0e7207 */ /* 0x000fe40000000000 */
[----:B------:R-:W-:Y:S01]  /*2320*/  LOP3.LUT R12, R12, R3, RZ, 0x3c, !PT ;  /* 0x000000030c0c7212 */ /* 0x000fe200078e3cff */
[----:B------:R-:W-:Y:S06]  /*2330*/  @P2 BRA `(.L_x_36) ;  /* 0xfffffff000982947 */ /* 0x000fec000383ffff */
[----:B------:R-:W-:Y:S01]  /*2340*/  UIADD3 UR4, UPT, UPT, UR4, 0x48, URZ ;  /* 0x0000004804047890 */ /* 0x000fe2000fffe0ff */
[----:B------:R-:W-:-:S03]  /*2350*/  SHF.L.U32 R3, R15, 0x1f, RZ ;  /* 0x0000001f0f037819 */ /* 0x000fc600000006ff */
[----:B------:R-:W-:-:S09]  /*2360*/  ULEA UR5, UR13, UR4, 0x3 ;  /* 0x000000040d057291 */ /* 0x000fd2000f8e18ff */
[----:B------:R-:W1:Y:S02]  /*2370*/  SYNCS.PHASECHK.TRANS64.TRYWAIT P0, [UR5], R3 ;  /* 0x00000003ff0075a7 */ /* 0x000e640008001105 */
[----:B-1----:R-:W-:Y:S05]  /*2380*/  @!P0 BRA `(.L_x_37) ;  /* 0x00000048000c8947 */ /* 0x002fea0003800000 */
.L_x_103:
[----:B------:R-:W-:-:S04]  /*2390*/  UIADD3 UR6, UPT, UPT, UR13, 0x1, URZ ;  /* 0x000000010d067890 */ /* 0x000fc8000fffe0ff */
[----:B------:R-:W-:-:S04]  /*23a0*/  UISETP.NE.AND UP0, UPT, UR6, 0x9, UPT ;  /* 0x000000090600788c */ /* 0x000fc8000bf05270 */
[----:B------:R-:W-:Y:S02]  /*23b0*/  USEL UR7, URZ, 0x1, UP0 ;  /* 0x00000001ff077887 */ /* 0x000fe40008000000 */
[----:B------:R-:W-:-:S04]  /*23c0*/  USEL UR6, UR6, URZ, UP0 ;  /* 0x000000ff06067287 */ /* 0x000fc80008000000 */
[----:B------:R-:W-:Y:S01]  /*23d0*/  ULEA UR5, UR6, UR4, 0x3 ;  /* 0x0000000406057291 */ /* 0x000fe2000f8e18ff */
[----:B------:R-:W-:-:S04]  /*23e0*/  LOP3.LUT R2, R15, UR7, RZ, 0x3c, !PT ;  /* 0x000000070f027c12 */ /* 0x000fc8000f8e3cff */
[----:B-1----:R-:W-:-:S04]  /*23f0*/  SHF.L.U32 R3, R2, 0x1f, RZ ;  /* 0x0000001f02037819 */ /* 0x002fc800000006ff */
[----:B------:R-:W1:Y:S02]  /*2400*/  SYNCS.PHASECHK.TRANS64.TRYWAIT P0, [UR5], R3 ;  /* 0x00000003ff0075a7 */ /* 0x000e640008001105 */
[----:B-1----:R-:W-:Y:S05]  /*2410*/  @!P0 BRA `(.L_x_38) ;  /* 0x0000004800008947 */ /* 0x002fea0003800000 */
.L_x_105:
        /* <DEDUP_REMOVED lines=9> */
.L_x_107:
        /* <DEDUP_REMOVED lines=9> */
.L_x_109:
        /* <DEDUP_REMOVED lines=9> */
.L_x_111:
        /* <DEDUP_REMOVED lines=9> */
.L_x_113:
        /* <DEDUP_REMOVED lines=9> */
.L_x_115:
        /* <DEDUP_REMOVED lines=9> */
.L_x_117:
[----:B------:R-:W-:-:S04]  /*2780*/  UIADD3 UR6, UPT, UPT, UR6, 0x1, URZ ;  /* 0x0000000106067890 */ /* 0x000fc8000fffe0ff */
[----:B------:R-:W-:-:S04]  /*2790*/  UISETP.NE.AND UP0, UPT, UR6, 0x9, UPT ;  /* 0x000000090600788c */ /* 0x000fc8000bf05270 */
[----:B------:R-:W-:Y:S02]  /*27a0*/  USEL UR5, URZ, 0x1, UP0 ;  /* 0x00000001ff057887 */ /* 0x000fe40008000000 */
[----:B------:R-:W-:-:S04]  /*27b0*/  USEL UR6, UR6, URZ, UP0 ;  /* 0x000000ff06067287 */ /* 0x000fc80008000000 */
[----:B------:R-:W-:Y:S01]  /*27c0*/  ULEA UR6, UR6, UR4, 0x3 ;  /* 0x0000000406067291 */ /* 0x000fe2000f8e18ff */
[----:B-1----:R-:W-:-:S04]  /*27d0*/  LOP3.LUT R3, R2, UR5, RZ, 0x3c, !PT ;  /* 0x0000000502037c12 */ /* 0x002fc8000f8e3cff */
[----:B------:R-:W-:Y:S01]  /*27e0*/  SHF.L.U32 R3, R3, 0x1f, RZ ;  /* 0x0000001f03037819 */ /* 0x000fe200000006ff */
[----:B----4-:R-:W-:-:S07]  /*27f0*/  IMAD.U32 R0, RZ, RZ, UR6 ;  /* 0x00000006ff007e24 */ /* 0x010fce000f8e00ff */
.L_x_45:
[----:B-1----:R1:W2:Y:S02]  /*2800*/  SYNCS.PHASECHK.TRANS64.TRYWAIT P0, [R0+URZ], R3 ;  /* 0x00000003000075a7 */ /* 0x0022a400080011ff */
[----:B--2---:R-:W-:Y:S05]  /*2810*/  @!P0 NANOSLEEP.SYNCS 0x989680 ;  /* 0x009896800000895d */ /* 0x004fea0003900000 */
[----:B------:R-:W2:Y:S02]  /*2820*/  @!P0 SYNCS.PHASECHK.TRANS64 P0, [R0+URZ], R3 ;  /* 0x00000003000085a7 */ /* 0x000ea400080010ff */
[----:B--2---:R-:W-:Y:S05]  /*2830*/  @P0 EXIT ;  /* 0x000000000000094d */ /* 0x004fea0003800000 */
[----:B------:R-:W-:Y:S05]  /*2840*/  BRA `(.L_x_45) ;  /* 0xfffffffc00ec7947 */ /* 0x000fea000383ffff */
.L_x_18:
[----:B------:R-:W-:-:S04]  /*2850*/  UISETP.NE.AND UP1, UPT, UR37, URZ, UPT ;  /* 0x000000ff2500728c */ /* 0x000fc8000bf25270 */
[----:B------:R-:W-:-:S09]  /*2860*/  UISETP.NE.OR UP1, UPT, UR8, 0x1, UP1 ;  /* 0x000000010800788c */ /* 0x000fd20008f25670 */
[----:B------:R-:W-:Y:S05]  /*2870*/  BRA.U UP1, `(.L_x_46) ;  /* 0x00000005014c7547 */ /* 0x000fea000b800000 */
[----:B------:R-:W-:Y:S01]  /*2880*/  HFMA2 R3, -RZ, RZ, 0, 0 ;  /* 0x00000000ff037431 */ /* 0x000fe200000001ff */
[----:B------:R-:W-:Y:S01]  /*2890*/  ISETP.NE.AND P2, PT, R5, RZ, PT ;  /* 0x000000ff0500720c */ /* 0x000fe20003f45270 */
[----:B------:R-:W-:Y:S01]  /*28a0*/  IMAD.MOV.U32 R12, RZ, RZ, 0x1 ;  /* 0x00000001ff0c7424 */ /* 0x000fe200078e00ff */
[----:B------:R-:W-:Y:S01]  /*28b0*/  CS2R R6, SRZ ;  /* 0x0000000000067805 */ /* 0x000fe2000001ff00 */
[----:B------:R-:W-:Y:S01]  /*28c0*/  IMAD.MOV.U32 R4, RZ, RZ, RZ ;  /* 0x000000ffff047224 */ /* 0x000fe200078e00ff */
[----:B------:R-:W-:Y:S01]  /*28d0*/  UMOV UR4, 0x400 ;  /* 0x0000040000047882 */ /* 0x000fe20000000000 */
[----:B------:R-:W-:Y:S01]  /*28e0*/  UMOV UR6, URZ ;  /* 0x000000ff00067c82 */ /* 0x000fe20008000000 */
[----:B------:R-:W-:-:S12]  /*28f0*/  ULEA UR37, UR37, UR4, 0x18 ;  /* 0x0000000425257291 */ /* 0x000fd8000f8ec0ff */
.L_x_50:
[----:B------:R-:W-:Y:S02]  /*2900*/  LEA R0, R3, UR37, 0x3 ;  /* 0x0000002503007c11 */ /* 0x000fe4000f8e18ff */
[----:B------:R-:W-:-:S03]  /*2910*/  SHF.L.U32 R9, R4, 0x1f, RZ ;  /* 0x0000001f04097819 */ /* 0x000fc600000006ff */
[----:B------:R-:W-:Y:S01]  /*2920*/  VIADD R8, R0, 0x120 ;  /* 0x0000012000087836 */ /* 0x000fe20000000000 */
[----:B------:R-:W1:Y:S02]  /*2930*/  SYNCS.PHASECHK.TRANS64.TRYWAIT P0, [R0+URZ+0x110], R9 ;  /* 0x00011009000075a7 */ /* 0x000e6400080011ff */
[----:B-1----:R-:W-:Y:S05]  /*2940*/  @!P0 BRA `(.L_x_47) ;  /* 0x00000044005c8947 */ /* 0x002fea0003800000 */
.L_x_118:
[----:B------:R-:W-:Y:S01]  /*2950*/  ULEA UR5, UR6, UR37, 0x3 ;  /* 0x0000002506057291 */ /* 0x000fe2000f8e18ff */
[----:B------:R-:W-:Y:S01]  /*2960*/  PRMT R8, RZ, 0x654, R8 ;  /* 0x00000654ff087816 */ /* 0x000fe20000000008 */
[----:B-1----:R-:W-:Y:S01]  /*2970*/  @!P2 IMAD.MOV.U32 R9, RZ, RZ, 0x10 ;  /* 0x00000010ff09a424 */ /* 0x002fe200078e00ff */
[----:B------:R-:W-:Y:S01]  /*2980*/  SHF.L.U32 R11, R12, 0x1f, RZ ;  /* 0x0000001f0c0b7819 */ /* 0x000fe200000006ff */
[----:B------:R-:W-:Y:S01]  /*2990*/  UIADD3 UR4, UPT, UPT, UR5, 0xb0, URZ ;  /* 0x000000b005047890 */ /* 0x000fe2000fffe0ff */
[----:B------:R1:W-:Y:S05]  /*29a0*/  SYNCS.ARRIVE.TRANS64.RED.A1T0 RZ, [R8+URZ], RZ ;  /* 0x000000ff08ff79a7 */ /* 0x0003ea00081004ff */
[----:B------:R-:W-:Y:S01]  /*29b0*/  IMAD.U32 R0, RZ, RZ, UR4 ;  /* 0x00000004ff007e24 */ /* 0x000fe2000f8e00ff */
[----:B------:R-:W2:Y:S04]  /*29c0*/  SYNCS.PHASECHK.TRANS64.TRYWAIT P0, [UR5+0xc0], R11 ;  /* 0x0000c00bff0075a7 */ /* 0x000ea80008001105 */
[----:B------:R-:W-:Y:S01]  /*29d0*/  PRMT R13, R5, 0x654, R0 ;  /* 0x00000654050d7816 */ /* 0x000fe20000000000 */
[----:B-12---:R-:W-:Y:S06]  /*29e0*/  @!P0 BRA `(.L_x_48) ;  /* 0x0000004400488947 */ /* 0x006fec0003800000 */
.L_x_120:
[----:B------:R-:W-:Y:S01]  /*29f0*/  ULEA UR4, UR6, UR37, 0x4 ;  /* 0x0000002506047291 */ /* 0x000fe2000f8e20ff */
[----:B------:R-:W-:Y:S01]  /*2a00*/  SEL R2, R13, R2, !P2 ;  /* 0x000000020d027207 */ /* 0x000fe20005000000 */
[----:B------:R-:W-:Y:S01]  /*2a10*/  UIADD3 UR5, UPT, UPT, UR5, 0xb0, URZ ;  /* 0x000000b005057890 */ /* 0x000fe2000fffe0ff */
[----:B-1----:R-:W-:Y:S01]  /*2a20*/  LEA R0, R7, UR37, 0x3 ;  /* 0x0000002507007c11 */ /* 0x002fe2000f8e18ff */
[----:B------:R-:W-:Y:S01]  /*2a30*/  UIADD3 UR4, UPT, UPT, UR4, 0x140, URZ ;  /* 0x0000014004047890 */ /* 0x000fe2000fffe0ff */
[----:B------:R1:W-:Y:S01]  /*2a40*/  @!P2 SYNCS.ARRIVE.TRANS64.RED RZ, [R2+URZ], R9 ;  /* 0x0000000902ffa9a7 */ /* 0x0003e200080004ff */
[----:B------:R-:W-:Y:S01]  /*2a50*/  UIADD3 UR6, UPT, UPT, UR6, 0x1, URZ ;  /* 0x0000000106067890 */ /* 0x000fe2000fffe0ff */
[----:B------:R-:W-:-:S03]  /*2a60*/  VIADD R3, R3, 0x1 ;  /* 0x0000000103037836 */ /* 0x000fc60000000000 */
[----:B------:R-:W-:Y:S02]  /*2a70*/  UISETP.NE.AND UP0, UPT, UR6, 0x2, UPT ;  /* 0x000000020600788c */ /* 0x000fe4000bf05270 */
[----:B------:R-:W-:Y:S01]  /*2a80*/  ISETP.NE.AND P0, PT, R3, 0x2, PT ;  /* 0x000000020300780c */ /* 0x000fe20003f05270 */
[----:B------:R-:W-:Y:S06]  /*2a90*/  UGETNEXTWORKID.BROADCAST [UR4], [UR5] ;  /* 0x00000000040073ca */ /* 0x000fec0008000100 */
[----:B------:R-:W-:Y:S02]  /*2aa0*/  USEL UR4, URZ, 0x1, UP0 ;  /* 0x00000001ff047887 */ /* 0x000fe40008000000 */
[----:B------:R-:W-:-:S04]  /*2ab0*/  USEL UR6, UR6, URZ, UP0 ;  /* 0x000000ff06067287 */ /* 0x000fc80008000000 */
[----:B------:R-:W-:Y:S02]  /*2ac0*/  LOP3.LUT R12, R12, UR4, RZ, 0x3c, !PT ;  /* 0x000000040c0c7c12 */ /* 0x000fe4000f8e3cff */
[----:B-1----:R-:W-:-:S04]  /*2ad0*/  SHF.L.U32 R9, R6, 0x1f, RZ ;  /* 0x0000001f06097819 */ /* 0x002fc800000006ff */
[----:B------:R-:W1:Y:S02]  /*2ae0*/  SYNCS.PHASECHK.TRANS64.TRYWAIT P1, [R0+URZ+0xb0], R9 ;  /* 0x0000b009000075a7 */ /* 0x000e6400080211ff */
[----:B-1----:R-:W-:Y:S05]  /*2af0*/  @!P1 BRA `(.L_x_49) ;  /* 0x00000044001c9947 */ /* 0x002fea0003800000 */
.L_x_121:
[C---:B------:R-:W-:Y:S01]  /*2b00*/  LEA R8, R7.reuse, UR37, 0x4 ;  /* 0x0000002507087c11 */ /* 0x040fe2000f8e20ff */
[----:B------:R-:W-:Y:S01]  /*2b10*/  VIADD R7, R7, 0x1 ;  /* 0x0000000107077836 */ /* 0x000fe20000000000 */
[----:B------:R-:W-:Y:S01]  /*2b20*/  SEL R3, R3, RZ, P0 ;  /* 0x000000ff03037207 */ /* 0x000fe20000000000 */
[----:B-1----:R-:W-:-:S03]  /*2b30*/  VIADD R0, R0, 0xc0 ;  /* 0x000000c000007836 */ /* 0x002fc60000000000 */
[----:B------:R-:W1:Y:S01]  /*2b40*/  LDS.128 R8, [R8+0x140] ;  /* 0x0001400008087984 */ /* 0x000e620000000c00 */
[C---:B------:R-:W-:Y:S02]  /*2b50*/  ISETP.NE.AND P1, PT, R7.reuse, 0x2, PT ;  /* 0x000000020700780c */ /* 0x040fe40003f25270 */
[----:B------:R-:W-:Y:S01]  /*2b60*/  PRMT R0, RZ, 0x654, R0 ;  /* 0x00000654ff007816 */ /* 0x000fe20000000000 */
[----:B------:R-:W-:Y:S01]  /*2b70*/  @!PT LDS RZ, [RZ] ;  /* 0x00000000fffff984 */ /* 0x000fe20000000800 */
[----:B------:R-:W-:Y:S01]  /*2b80*/  @!PT LDS RZ, [RZ] ;  /* 0x00000000fffff984 */ /* 0x000fe20000000800 */
[----:B------:R-:W-:Y:S01]  /*2b90*/  @!PT LDS RZ, [RZ] ;  /* 0x00000000fffff984 */ /* 0x000fe20000000800 */
[----:B------:R-:W-:Y:S01]  /*2ba0*/  @!PT LDS RZ, [RZ] ;  /* 0x00000000fffff984 */ /* 0x000fe20000000800 */
[----:B------:R2:W-:Y:S06]  /*2bb0*/  MEMBAR.ALL.CTA ;  /* 0x0000000000007992 */ /* 0x0005ec0000008000 */
[----:B--2---:R-:W2:Y:S01]  /*2bc0*/  FENCE.VIEW.ASYNC.S ;  /* 0x00000000000073c6 */ /* 0x004ea20000000000 */
[----:B------:R-:W-:Y:S01]  /*2bd0*/  SEL R7, R7, RZ, P1 ;  /* 0x000000ff07077207 */ /* 0x000fe20000800000 */
[----:B--2---:R2:W-:Y:S01]  /*2be0*/  SYNCS.ARRIVE.TRANS64.RED.A1T0 RZ, [R0+URZ], RZ ;  /* 0x000000ff00ff79a7 */ /* 0x0045e200081004ff */
[----:B-1----:R-:W-:-:S02]  /*2bf0*/  LOP3.LUT P3, RZ, R10, 0x1, RZ, 0xc0, !PT ;  /* 0x000000010aff7812 */ /* 0x002fc4000786c0ff */
[----:B------:R-:W-:Y:S02]  /*2c00*/  SEL R9, RZ, 0x1, P0 ;  /* 0x00000001ff097807 */ /* 0x000fe40000000000 */
[----:B------:R-:W-:Y:S02]  /*2c10*/  SEL R11, RZ, 0x1, P1 ;  /* 0x00000001ff0b7807 */ /* 0x000fe40000800000 */
[----:B------:R-:W-:Y:S02]  /*2c20*/  LOP3.LUT R4, R4, R9, RZ, 0x3c, !PT ;  /* 0x0000000904047212 */ /* 0x000fe400078e3cff */
[----:B------:R-:W-:-:S05]  /*2c30*/  LOP3.LUT R6, R6, R11, RZ, 0x3c, !PT ;  /* 0x0000000b06067212 */ /* 0x000fca00078e3cff */
[----:B--2---:R-:W-:Y:S05]  /*2c40*/  @P3 BRA `(.L_x_50) ;  /* 0xfffffffc002c3947 */ /* 0x004fea000383ffff */
[----:B------:R-:W-:Y:S01]  /*2c50*/  ULEA UR5, UR6, UR37, 0x3 ;  /* 0x0000002506057291 */ /* 0x000fe2000f8e18ff */
[----:B------:R-:W-:-:S08]  /*2c60*/  SHF.L.U32 R3, R12, 0x1f, RZ ;  /* 0x0000001f0c037819 */ /* 0x000fd000000006ff */
[----:B------:R-:W1:Y:S02]  /*2c70*/  SYNCS.PHASECHK.TRANS64 P0, [UR5+0xc0], R3 ;  /* 0x0000c003ff0075a7 */ /* 0x000e640008001005 */
[----:B-1----:R-:W-:Y:S05]  /*2c80*/  @P0 BRA `(.L_x_51) ;  /* 0x0000000000080947 */ /* 0x002fea0003800000 */
[----:B------:R-:W1:Y:S02]  /*2c90*/  SYNCS.PHASECHK.TRANS64.TRYWAIT P0, [UR5+0xc0], R3 ;  /* 0x0000c003ff0075a7 */ /* 0x000e640008001105 */
[----:B-1----:R-:W-:Y:S05]  /*2ca0*/  @!P0 BRA `(.L_x_52) ;  /* 0x0000004000c48947 */ /* 0x002fea0003800000 */
.L_x_51:
[----:B------:R-:W-:-:S04]  /*2cb0*/  UIADD3 UR4, UPT, UPT, UR6, 0x1, URZ ;  /* 0x0000000106047890 */ /* 0x000fc8000fffe0ff */
[----:B------:R-:W-:-:S04]  /*2cc0*/  UISETP.NE.AND UP0, UPT, UR4, 0x2, UPT ;  /* 0x000000020400788c */ /* 0x000fc8000bf05270 */
[----:B------:R-:W-:Y:S02]  /*2cd0*/  USEL UR7, URZ, 0x1, UP0 ;  /* 0x00000001ff077887 */ /* 0x000fe40008000000 */
[----:B------:R-:W-:-:S04]  /*2ce0*/  USEL UR4, UR4, URZ, UP0 ;  /* 0x000000ff04047287 */ /* 0x000fc80008000000 */
[----:B------:R-:W-:Y:S01]  /*2cf0*/  ULEA UR4, UR4, UR37, 0x3 ;  /* 0x0000002504047291 */ /* 0x000fe2000f8e18ff */
[----:B-1----:R-:W-:-:S04]  /*2d00*/  LOP3.LUT R3, R12, UR7, RZ, 0x3c, !PT ;  /* 0x000000070c037c12 */ /* 0x002fc8000f8e3cff */
[----:B------:R-:W-:-:S04]  /*2d10*/  SHF.L.U32 R0, R3, 0x1f, RZ ;  /* 0x0000001f03007819 */ /* 0x000fc800000006ff */
[----:B------:R-:W1:Y:S02]  /*2d20*/  SYNCS.PHASECHK.TRANS64 P0, [UR4+0xc0], R0 ;  /* 0x0000c000ff0075a7 */ /* 0x000e640008001004 */
[----:B-1----:R-:W-:Y:S05]  /*2d30*/  @P0 EXIT ;  /* 0x000000000000094d */ /* 0x002fea0003800000 */
[----:B------:R-:W-:Y:S02]  /*2d40*/  SHF.L.U32 R3, R3, 0x1f, RZ ;  /* 0x0000001f03037819 */ /* 0x000fe400000006ff */
[----:B------:R-:W-:-:S07]  /*2d50*/  MOV R0, UR4 ;  /* 0x0000000400007c02 */ /* 0x000fce0008000f00 */
.L_x_53:
[----:B-1----:R1:W2:Y:S02]  /*2d60*/  SYNCS.PHASECHK.TRANS64.TRYWAIT P0, [R0+URZ+0xc0], R3 ;  /* 0x0000c003000075a7 */ /* 0x0022a400080011ff */
[----:B--2---:R-:W-:Y:S05]  /*2d70*/  @!P0 NANOSLEEP.SYNCS 0x989680 ;  /* 0x009896800000895d */ /* 0x004fea0003900000 */
[----:B------:R-:W2:Y:S02]  /*2d80*/  @!P0 SYNCS.PHASECHK.TRANS64 P0, [R0+URZ+0xc0], R3 ;  /* 0x0000c003000085a7 */ /* 0x000ea400080010ff */
[----:B--2---:R-:W-:Y:S05]  /*2d90*/  @P0 EXIT ;  /* 0x000000000000094d */ /* 0x004fea0003800000 */
[----:B------:R-:W-:Y:S05]  /*2da0*/  BRA `(.L_x_53) ;  /* 0xfffffffc00ec7947 */ /* 0x000fea000383ffff */
.L_x_46:
[----:B------:R-:W-:-:S09]  /*2db0*/  UISETP.NE.AND UP1, UPT, UR8, URZ, UPT ;  /* 0x000000ff0800728c */ /* 0x000fd2000bf25270 */
[----:B------:R-:W-:Y:S05]  /*2dc0*/  BRA.U UP1, `(.L_x_54) ;  /* 0x0000000d01b47547 */ /* 0x000fea000b800000 */
[----:B------:R-:W-:Y:S01]  /*2dd0*/  UMOV UR4, 0x40 ;  /* 0x0000004000047882 */ /* 0x000fe20000000000 */
[----:B------:R-:W-:Y:S01]  /*2de0*/  NOP ;  /* 0x0000000000007918 */ /* 0x000fe20000000000 */
[----:B------:R-:W-:Y:S01]  /*2df0*/  ULEA UR4, UR37, UR4, 0x18 ;  /* 0x0000000425047291 */ /* 0x000fe2000f8ec0ff */
[----:B------:R-:W-:Y:S02]  /*2e00*/  UMOV UR5, 0x400 ;  /* 0x0000040000057882 */ /* 0x000fe40000000000 */
[----:B------:R-:W-:-:S06]  /*2e10*/  ULEA UR37, UR37, UR5, 0x18 ;  /* 0x0000000525257291 */ /* 0x000fcc000f8ec0ff */
[----:B------:R-:W1:Y:S02]  /*2e20*/  LDS.U8 R0, [UR4+0x1c] ;  /* 0x00001c04ff007984 */ /* 0x000e640008000000 */
[----:B-1----:R-:W-:-:S13]  /*2e30*/  ISETP.NE.AND P0, PT, R0, RZ, PT ;  /* 0x000000ff0000720c */ /* 0x002fda0003f05270 */
[----:B------:R-:W-:Y:S05]  /*2e40*/  @P0 BRA `(.L_x_55) ;  /* 0x0000000000580947 */ /* 0x000fea0003800000 */
[----:B------:R-:W-:-:S13]  /*2e50*/  ELECT P0, URZ, PT ;  /* 0x0000000000ff782f */ /* 0x000fda0003800000 */
[----:B------:R-:W-:Y:S05]  /*2e60*/  @!P0 BRA `(.L_x_56) ;  /* 0x0000000000608947 */ /* 0x000fea0003800000 */
[----:B------:R-:W-:Y:S01]  /*2e70*/  UMOV UR5, 0x10 ;  /* 0x0000001000057882 */ /* 0x000fe20000000000 */
[----:B------:R-:W-:Y:S01]  /*2e80*/  HFMA2 R0, -RZ, RZ, 0, 5.9604644775390625e-08 ;  /* 0x00000001ff007431 */ /* 0x000fe200000001ff */
[----:B------:R-:W-:-:S03]  /*2e90*/  MOV R2, 0xffff ;  /* 0x0000ffff00027802 */ /* 0x000fc60000000f00 */
[----:B------:R-:W-:Y:S04]  /*2ea0*/  DEPBAR.LE SB1, 0x36 ;  /* 0x00009d800000791a */ /* 0x000fe80000000000 */
[----:B------:R-:W1:Y:S02]  /*2eb0*/  UTCATOMSWS.FIND_AND_SET.ALIGN UP0, UR5, UR5 ;  /* 0x00000005000575e3 */ /* 0x000e640008000800 */
[----:B-1----:R-:W-:Y:S01]  /*2ec0*/  MOV R3, UR5 ;  /* 0x0000000500037c02 */ /* 0x002fe20008000f00 */
[----:B------:R-:W-:Y:S06]  /*2ed0*/  BRA.U UP0, `(.L_x_57) ;  /* 0x0000000100187547 */ /* 0x000fec000b800000 */
.L_x_58:
[----:B------:R-:W-:Y:S05]  /*2ee0*/  NANOSLEEP 0x64 ;  /* 0x000000640000795d */ /* 0x000fea0003800000 */
[----:B------:R-:W-:-:S05]  /*2ef0*/  UMOV UR5, 0x10 ;  /* 0x0000001000057882 */ /* 0x000fca0000000000 */
[----:B------:R-:W-:Y:S04]  /*2f00*/  DEPBAR.LE SB1, 0x36 ;  /* 0x00009d800000791a */ /* 0x000fe80000000000 */
[----:B------:R-:W1:Y:S02]  /*2f10*/  UTCATOMSWS.FIND_AND_SET.ALIGN UP0, UR5, UR5 ;  /* 0x00000005000575e3 */ /* 0x000e640008000800 */
[----:B-1----:R-:W-:Y:S01]  /*2f20*/  MOV R3, UR5 ;  /* 0x0000000500037c02 */ /* 0x002fe20008000f00 */
[----:B------:R-:W-:Y:S05]  /*2f30*/  BRA.U !UP0, `(.L_x_58) ;  /* 0xfffffffd08e87547 */ /* 0x000fea000b83ffff */
.L_x_57:
[-C--:B------:R-:W-:Y:S02]  /*2f40*/  SHF.L.U32 R2, R2, R3.reuse, RZ ;  /* 0x0000000302027219 */ /* 0x080fe400000006ff */
[----:B------:R-:W-:Y:S01]  /*2f50*/  SHF.L.U32 R0, R0, R3, RZ ;  /* 0x0000000300007219 */ /* 0x000fe200000006ff */
[----:B------:R-:W-:Y:S02]  /*2f60*/  IMAD.SHL.U32 R3, R3, 0x20, RZ ;  /* 0x0000002003037824 */ /* 0x000fe400078e00ff */
[----:B------:R1:W-:Y:S04]  /*2f70*/  ATOMS.OR RZ, [UR4+0x14], R2 ;  /* 0x00001402ffff798c */ /* 0x0003e8000b000004 */
[----:B------:R1:W-:Y:S04]  /*2f80*/  ATOMS.OR RZ, [UR4+0x18], R0 ;  /* 0x00001800ffff798c */ /* 0x0003e8000b000004 */
[----:B------:R1:W-:Y:S01]  /*2f90*/  STS [UR37+0x160], R3 ;  /* 0x00016003ff007988 */ /* 0x0003e20008000825 */
[----:B------:R-:W-:Y:S05]  /*2fa0*/  BRA `(.L_x_56) ;  /* 0x0000000000107947 */ /* 0x000fea0003800000 */
.L_x_55:
[----:B------:R-:W-:Y:S02]  /*2fb0*/  MOV R0, 0xffffffff ;  /* 0xffffffff00007802 */ /* 0x000fe40000000f00 */
[----:B------:R-:W-:-:S03]  /*2fc0*/  MOV R2, 0x2ff0 ;  /* 0x00002ff000027802 */ /* 0x000fc60000000f00 */
[----:B------:R1:W-:Y:S04]  /*2fd0*/  STS [UR37+0x160], R0 ;  /* 0x00016000ff007988 */ /* 0x0003e80008000825 */
[----:B-1-3-5:R-:W-:Y:S05]  /*2fe0*/  CALL.REL.NOINC `($__internal_1_$__cuda_sm10x_tcgen05_guardrail_trap_phase_invalid_during_alloc) ;  /* 0x0000004400447944 */ /* 0x02afea0003c00000 */
.L_x_56:
[----:B------:R-:W-:Y:S05]  /*2ff0*/  WARPSYNC.ALL ;  /* 0x0000000000007948 */ /* 0x000fea0003800000 */
[----:B------:R-:W2:Y:S01]  /*3000*/  S2UR UR9, SR_CgaCtaId ;  /* 0x00000000000979c3 */ /* 0x000ea20000008800 */
[----:B------:R-:W-:Y:S01]  /*3010*/  UMOV UR4, 0x400 ;  /* 0x0000040000047882 */ /* 0x000fe20000000000 */
[----:B------:R-:W-:-:S06]  /*3020*/  NOP ;  /* 0x0000000000007918 */ /* 0x000fcc0000000000 */
[----:B------:R-:W-:Y:S06]  /*3030*/  BAR.ARV 0x6, 0xa0 ;  /* 0x0182800000007b1d */ /* 0x000fec0000002000 */
[----:B------:R-:W4:Y:S01]  /*3040*/  LDCU UR5, c[0x0][0x38c] ;  /* 0x00007180ff0577ac */ /* 0x000f220008000800 */
[----:B------:R-:W-:Y:S01]  /*3050*/  IMAD.MOV.U32 R11, RZ, RZ, 0x1 ;  /* 0x00000001ff0b7424 */ /* 0x000fe200078e00ff */
[----:B------:R-:W-:Y:S01]  /*3060*/  CS2R R8, SRZ ;  /* 0x0000000000087805 */ /* 0x000fe2000001ff00 */
[----:B------:R-:W-:Y:S01]  /*3070*/  IMAD.MOV.U32 R10, RZ, RZ, RZ ;  /* 0x000000ffff0a7224 */ /* 0x000fe200078e00ff */
[----:B------:R-:W-:Y:S01]  /*3080*/  UMOV UR12, URZ ;  /* 0x000000ff000c7c82 */ /* 0x000fe20008000000 */
[----:B------:R-:W-:Y:S01]  /*3090*/  UMOV UR11, URZ ;  /* 0x000000ff000b7c82 */ /* 0x000fe20008000000 */
[----:B------:R-:W-:Y:S01]  /*30a0*/  UMOV UR22, 0x0 ;  /* 0x0000000000167882 */ /* 0x000fe20000000000 */
[----:B------:R-:W-:Y:S01]  /*30b0*/  UMOV UR23, 0x80c04a0 ;  /* 0x080c04a000177882 */ /* 0x000fe20000000000 */
[----:B------:R-:W-:Y:S01]  /*30c0*/  UMOV UR20, 0x0 ;  /* 0x0000000000147882 */ /* 0x000fe20000000000 */
[----:B------:R-:W-:Y:S01]  /*30d0*/  UMOV UR21, 0x80c04a0 ;  /* 0x080c04a000157882 */ /* 0x000fe20000000000 */
[----:B--2---:R-:W-:Y:S01]  /*30e0*/  ULEA UR9, UR9, UR4, 0x18 ;  /* 0x0000000409097291 */ /* 0x004fe2000f8ec0ff */
[----:B------:R-:W2:Y:S03]  /*30f0*/  LDCU UR4, c[0x0][0x38c] ;  /* 0x00007180ff0477ac */ /* 0x000ea60008000800 */
[----:B------:R-:W-:-:S02]  /*3100*/  UIADD3 UR10, UPT, UPT, UR9, 0x3200, URZ ;  /* 0x00003200090a7890 */ /* 0x000fc4000fffe0ff */
[----:B----4-:R-:W-:-:S03]  /*3110*/  UISETP.GE.AND UP3, UPT, UR5, 0x1, UPT ;  /* 0x000000010500788c */ /* 0x010fc6000bf66270 */
[----:B-1----:R-:W1:Y:S01]  /*3120*/  LDS R0, [UR9+0x160] ;  /* 0x00016009ff007984 */ /* 0x002e620008000800 */
[----:B------:R-:W-:Y:S01]  /*3130*/  USHF.R.U32.HI UR10, URZ, 0x4, UR10 ;  /* 0x00000004ff0a7899 */ /* 0x000fe2000801160a */
[----:B------:R-:W-:Y:S01]  /*3140*/  UMOV UR26, 0x0 ;  /* 0x00000000001a7882 */ /* 0x000fe20000000000 */
[----:B------:R-:W-:Y:S02]  /*3150*/  UMOV UR27, 0x80c04a0 ;  /* 0x080c04a0001b7882 */ /* 0x000fe40000000000 */
[----:B------:R-:W-:Y:S01]  /*3160*/  ULOP3.LUT UR10, UR10, 0x3fff, URZ, 0xc0, !UPT ;  /* 0x00003fff0a0a7892 */ /* 0x000fe2000f8ec0ff */
[----:B------:R-:W-:Y:S01]  /*3170*/  UMOV UR24, 0x0 ;  /* 0x0000000000187882 */ /* 0x000fe20000000000 */
[----:B------:R-:W-:Y:S02]  /*3180*/  UMOV UR25, 0x80c04a0 ;  /* 0x080c04a000197882 */ /* 0x000fe40000000000 */
[----:B------:R-:W-:Y:S02]  /*3190*/  ULOP3.LUT UR10, UR10, 0x10000, URZ, 0xfc, !UPT ;  /* 0x000100000a0a7892 */ /* 0x000fe4000f8efcff */
[----:B--2---:R-:W-:-:S04]  /*31a0*/  UIADD3 UR4, UPT, UPT, UR4, 0x7f, URZ ;  /* 0x0000007f04047890 */ /* 0x004fc8000fffe0ff */
[----:B------:R-:W-:-:S04]  /*31b0*/  USHF.R.S32.HI UR8, URZ, 0x1f, UR4 ;  /* 0x0000001fff087899 */ /* 0x000fc80008011404 */
[----:B------:R-:W-:Y:S02]  /*31c0*/  ULEA.HI UR8, UR8, UR4, URZ, 0x7 ;  /* 0x0000000408087291 */ /* 0x000fe4000f8f38ff */
[----:B------:R-:W-:Y:S02]  /*31d0*/  UIADD3 UR4, UPT, UPT, UR9, 0x27200, URZ ;  /* 0x0002720009047890 */ /* 0x000fe4000fffe0ff */
[----:B------:R-:W-:Y:S02]  /*31e0*/  USHF.R.S32.HI UR8, URZ, 0x7, UR8 ;  /* 0x00000007ff087899 */ /* 0x000fe40008011408 */
[----:B------:R-:W-:Y:S02]  /*31f0*/  USHF.R.U32.HI UR4, URZ, 0x4, UR4 ;  /* 0x00000004ff047899 */ /* 0x000fe40008011604 */
[----:B------:R-:W-:Y:S02]  /*3200*/  UISETP.LT.AND UP0, UPT, UR8, 0x1, UPT ;  /* 0x000000010800788c */ /* 0x000fe4000bf01270 */
[----:B------:R-:W-:-:S02]  /*3210*/  ULOP3.LUT UR4, UR4, 0x3fff, URZ, 0xc0, !UPT ;  /* 0x00003fff04047892 */ /* 0x000fc4000f8ec0ff */
[----:B------:R-:W-:Y:S02]  /*3220*/  USEL UR16, UR8, 0x1, !UP0 ;  /* 0x0000000108107887 */ /* 0x000fe4000c000000 */
[----:B------:R-:W-:Y:S02]  /*3230*/  ULOP3.LUT UR4, UR4, 0x10000, URZ, 0xfc, !UPT ;  /* 0x0001000004047892 */ /* 0x000fe4000f8efcff */
[----:B------:R-:W-:Y:S01]  /*3240*/  UIADD3 UR16, UPT, UPT, -UR16, URZ, URZ ;  /* 0x000000ff10107290 */ /* 0x000fe2000fffe1ff */
[----:B-1----:R-:W-:-:S15]  /*3250*/  R2UR UR13, R0 ;  /* 0x00000000000d72ca */ /* 0x002fde00000e0000 */
.L_x_65:
[----:B------:R-:W-:Y:S02]  /*3260*/  LEA R0, R10, UR9, 0x3 ;  /* 0x000000090a007c11 */ /* 0x000fe4000f8e18ff */
[----:B------:R-:W-:Y:S02]  /*3270*/  SHF.L.U32 R5, R9, 0x1f, RZ ;  /* 0x0000001f09057819 */ /* 0x000fe400000006ff */
[----:B------:R-:W-:Y:S01]  /*3280*/  PLOP3.LUT P0, PT, PT, PT, UP3, 0x80, 0x8 ;  /* 0x000000000008781c */ /* 0x000fe20003f0f038 */
[----:B------:R-:W-:Y:S01]  /*3290*/  VIADD R3, R0, 0xc0 ;  /* 0x000000c000037836 */ /* 0x000fe20000000000 */
[----:B-1----:R-:W1:Y:S02]  /*32a0*/  SYNCS.PHASECHK.TRANS64.TRYWAIT P1, [R0+URZ+0xb0], R5 ;  /* 0x0000b005000075a7 */ /* 0x002e6400080211ff */
[----:B-1--4-:R-:W-:Y:S09]  /*32b0*/  @!P1 BRA `(.L_x_59) ;  /* 0x0000003c00589947 */ /* 0x012ff20003800000 */
.L_x_123:
[----:B------:R-:W-:Y:S01]  /*32c0*/  LEA R4, R10, UR9, 0x4 ;  /* 0x000000090a047c11 */ /* 0x000fe2000f8e20ff */
[----:B------:R-:W-:Y:S01]  /*32d0*/  @UP3 ULEA UR5, UR11, UR9, 0x3 ;  /* 0x000000090b053291 */ /* 0x000fe2000f8e18ff */
[----:B------:R-:W-:Y:S01]  /*32e0*/  PLOP3.LUT P2, PT, PT, PT, PT, 0x80, 0x8 ;  /* 0x000000000008781c */ /* 0x000fe20003f4f070 */
[----:B------:R-:W-:Y:S01]  /*32f0*/  ULEA UR14, UR12, UR9, 0x3 ;  /* 0x000000090c0e7291 */ /* 0x000fe2000f8e18ff */
[----:B------:R-:W-:Y:S01]  /*3300*/  PRMT R3, RZ, 0x654, R3 ;  /* 0x00000654ff037816 */ /* 0x000fe20000000003 */
[----:B------:R-:W-:Y:S01]  /*3310*/  UIMAD UR15, UR12, 0x30, UR13 ;  /* 0x000000300c0f78a4 */ /* 0x000fe2000f8e020d */
[----:B-1----:R-:W1:Y:S01]  /*3320*/  LDS.128 R4, [R4+0x140] ;  /* 0x0001400004047984 */ /* 0x002e620000000c00 */
[----:B------:R-:W-:Y:S02]  /*3330*/  @P0 SHF.L.U32 R2, R8, 0x1f, RZ ;  /* 0x0000001f08020819 */ /* 0x000fe400000006ff */
[----:B------:R-:W-:Y:S01]  /*3340*/  SHF.L.U32 R0, R11, 0x1f, RZ ;  /* 0x0000001f0b007819 */ /* 0x000fe200000006ff */
[----:B------:R-:W-:Y:S01]  /*3350*/  @!PT LDS RZ, [RZ] ;  /* 0x00000000fffff984 */ /* 0x000fe20000000800 */
[----:B------:R-:W-:Y:S01]  /*3360*/  @!PT LDS RZ, [RZ] ;  /* 0x00000000fffff984 */ /* 0x000fe20000000800 */
[----:B------:R-:W-:Y:S01]  /*3370*/  @!PT LDS RZ, [RZ] ;  /* 0x00000000fffff984 */ /* 0x000fe20000000800 */
[----:B------:R-:W-:Y:S01]  /*3380*/  @!PT LDS RZ, [RZ] ;  /* 0x00000000fffff984 */ /* 0x000fe20000000800 */
[----:B------:R2:W-:Y:S06]  /*3390*/  MEMBAR.ALL.CTA ;  /* 0x0000000000007992 */ /* 0x0005ec0000008000 */
[----:B--2---:R-:W2:Y:S02]  /*33a0*/  FENCE.VIEW.ASYNC.S ;  /* 0x00000000000073c6 */ /* 0x004ea40000000000 */
[----:B--2---:R2:W-:Y:S01]  /*33b0*/  SYNCS.ARRIVE.TRANS64.RED.A1T0 RZ, [R3+URZ], RZ ;  /* 0x000000ff03ff79a7 */ /* 0x0045e200081004ff */
[----:B------:R2:W4:Y:S01]  /*33c0*/  @P0 SYNCS.PHASECHK.TRANS64.TRYWAIT P2, [UR5], R2 ;  /* 0x00000002ff0005a7 */ /* 0x0005220008041105 */
[----:B-1----:R-:W-:Y:S01]  /*33d0*/  LOP3.LUT P1, RZ, R6, 0x1, RZ, 0xc0, !PT ;  /* 0x0000000106ff7812 */ /* 0x002fe2000782c0ff */
[----:B------:R-:W1:Y:S02]  /*33e0*/  SYNCS.PHASECHK.TRANS64.TRYWAIT P0, [UR14+0xf0], R0 ;  /* 0x0000f000ff0075a7 */ /* 0x000e64000800110e */
[----:B-12-4-:R-:W-:Y:S10]  /*33f0*/  @!P0 BRA `(.L_x_60) ;  /* 0x0000003c001c8947 */ /* 0x016ff40003800000 */
.L_x_125:
[----:B------:R-:W-:Y:S01]  /*3400*/  IADD3 R10, PT, PT, R10, 0x1, RZ ;  /* 0x000000010a0a7810 */ /* 0x000fe20007ffe0ff */
[----:B------:R-:W-:Y:S06]  /*3410*/  BRA.U !UP3, `(.L_x_61) ;  /* 0x000000010bc07547 */ /* 0x000fec000b800000 */
[----:B------:R-:W-:Y:S01]  /*3420*/  UPLOP3.LUT UP4, UPT, UPT, UPT, UPT, 0x40, 0x4 ;  /* 0x000000000004789c */ /* 0x000fe20003f8e870 */
[----:B------:R-:W-:Y:S01]  /*3430*/  UMOV UR18, UR16 ;  /* 0x0000001000127c82 */ /* 0x000fe20008000000 */
[----:B------:R-:W-:Y:S01]  /*3440*/  UMOV UR17, UR8 ;  /* 0x0000000800117c82 */ /* 0x000fe20008000000 */
[----:B------:R-:W-:-:S08]  /*3450*/  UMOV UR5, UR11 ;  /* 0x0000000b00057c82 */ /* 0x000fd00008000000 */
.L_x_64:
[----:B------:R-:W-:Y:S02]  /*3460*/  UIADD3 UR18, UPT, UPT, UR18, 0x1, URZ ;  /* 0x0000000112127890 */ /* 0x000fe4000fffe0ff */
[----:B--2---:R-:W-:Y:S02]  /*3470*/  ULEA UR7, UR5, UR9, 0x3 ;  /* 0x0000000905077291 */ /* 0x004fe4000f8e18ff */
[----:B------:R-:W-:Y:S01]  /*3480*/  UISETP.NE.AND UP0, UPT, UR18, URZ, UPT ;  /* 0x000000ff1200728c */ /* 0x000fe2000bf05270 */
[----:B----4-:R-:W-:Y:S10]  /*3490*/  @P2 BRA `(.L_x_62) ;  /* 0x00000000000c2947 */ /* 0x010ff40003800000 */
[----:B-1----:R-:W-:Y:S04]  /*34a0*/  SHF.L.U32 R3, R8, 0x1f, RZ ;  /* 0x0000001f08037819 */ /* 0x002fe800000006ff */
[----:B------:R-:W1:Y:S02]  /*34b0*/  SYNCS.PHASECHK.TRANS64.TRYWAIT P0, [UR7], R3 ;  /* 0x00000003ff0075a7 */ /* 0x000e640008001107 */
[----:B-1----:R-:W-:Y:S05]  /*34c0*/  @!P0 BRA `(.L_x_63) ;  /* 0x0000003c00008947 */ /* 0x002fea0003800000 */
.L_x_62:
[----:B------:R-:W-:Y:S01]  /*34d0*/  UISETP.NE.AND UP1, UPT, UR17, 0x1, UPT ;  /* 0x000000011100788c */ /* 0x000fe2000bf25270 */
[----:B------:R-:W-:Y:S01]  /*34e0*/  PLOP3.LUT P2, PT, PT, PT, PT, 0x80, 0x8 ;  /* 0x000000000008781c */ /* 0x000fe20003f4f070 */
[----:B------:R-:W-:Y:S02]  /*34f0*/  UIADD3 UR11, UPT, UPT, UR5, 0x1, URZ ;  /* 0x00000001050b7890 */ /* 0x000fe4000fffe0ff */
[----:B------:R-:W-:Y:S02]  /*3500*/  UIMAD UR6, UR5, 0x180, UR4 ;  /* 0x00000180050678a4 */ /* 0x000fe4000f8e0204 */
[----:B------:R-:W-:Y:S01]  /*3510*/  UISETP.NE.AND UP2, UPT, UR11, 0x9, UPT ;  /* 0x000000090b00788c */ /* 0x000fe2000bf45270 */
[----:B------:R-:W-:Y:S01]  /*3520*/  PLOP3.LUT P0, PT, PT, PT, UP1, 0x80, 0x8 ;  /* 0x000000000008781c */ /* 0x000fe20003f0f018 */
[----:B------:R-:W-:Y:S02]  /*3530*/  UIADD3 UR40, UPT, UPT, UR6, 0x2, URZ ;  /* 0x0000000206287890 */ /* 0x000fe4000fffe0ff */
[----:B------:R-:W-:Y:S02]  /*3540*/  USEL UR28, URZ, 0x1, UP2 ;  /* 0x00000001ff1c7887 */ /* 0x000fe40009000000 */
[----:B------:R-:W-:Y:S02]  /*3550*/  USEL UR11, UR11, URZ, UP2 ;  /* 0x000000ff0b0b7287 */ /* 0x000fe40009000000 */
[----:B------:R-:W-:Y:S02]  /*3560*/  UIADD3 UR36, UPT, UPT, UR6, 0x4, URZ ;  /* 0x0000000406247890 */ /* 0x000fe4000fffe0ff */
[----:B------:R-:W-:Y:S01]  /*3570*/  @UP1 ULEA UR19, UR11, UR9, 0x3 ;  /* 0x000000090b131291 */ /* 0x000fe2000f8e18ff */
[----:B------:R-:W-:Y:S01]  /*3580*/  LOP3.LUT R8, R8, UR28, RZ, 0x3c, !PT ;  /* 0x0000001c08087c12 */ /* 0x000fe2000f8e3cff */
[----:B------:R-:W-:Y:S02]  /*3590*/  ULEA UR28, UR5, UR10, 0xa ;  /* 0x0000000a051c7291 */ /* 0x000fe4000f8e50ff */
[----:B------:R-:W-:Y:S01]  /*35a0*/  UIADD3 UR32, UPT, UPT, UR6, 0x6, URZ ;  /* 0x0000000606207890 */ /* 0x000fe2000fffe0ff */
[----:B-1----:R-:W-:Y:S01]  /*35b0*/  @P0 SHF.L.U32 R0, R8, 0x1f, RZ ;  /* 0x0000001f08000819 */ /* 0x002fe200000006ff */
[----:B------:R-:W-:Y:S02]  /*35c0*/  UIADD3 UR38, UPT, UPT, UR28, 0x2, URZ ;  /* 0x000000021c267890 */ /* 0x000fe4000fffe0ff */
[----:B------:R-:W-:Y:S01]  /*35d0*/  UIADD3 UR34, UPT, UPT, UR28, 0x4, URZ ;  /* 0x000000041c227890 */ /* 0x000fe2000fffe0ff */
[----:B------:R2:W4:Y:S01]  /*35e0*/  @P0 SYNCS.PHASECHK.TRANS64.TRYWAIT P2, [UR19], R0 ;  /* 0x00000000ff0005a7 */ /* 0x0005220008041113 */
[----:B------:R-:W-:Y:S02]  /*35f0*/  UIADD3 UR30, UPT, UPT, UR28, 0x6, URZ ;  /* 0x000000061c1e7890 */ /* 0x000fe4000fffe0ff */
[----:B------:R-:W-:Y:S02]  /*3600*/  UIADD3 UR19, UPT, UPT, UR7, 0x48, URZ ;  /* 0x0000004807137890 */ /* 0x000fe4000fffe0ff */
[----:B------:R-:W-:Y:S01]  /*3610*/  UIADD3 UR17, UPT, UPT, UR17, -0x1, URZ ;  /* 0xffffffff11117890 */ /* 0x000fe2000fffe0ff */
[----:B------:R-:W-:Y:S01]  /*3620*/  UMOV UR7, 0x40004040 ;  /* 0x4000404000077882 */ /* 0x000fe20000000000 */
[----:B------:R-:W-:Y:S01]  /*3630*/  UMOV UR29, 0x40004040 ;  /* 0x40004040001d7882 */ /* 0x000fe20000000000 */
[----:B------:R-:W-:Y:S01]  /*3640*/  UMOV UR41, 0x40004040 ;  /* 0x4000404000297882 */ /* 0x000fe20000000000 */
[----:B------:R2:W-:Y:S01]  /*3650*/  UTCIMMA gdesc[UR28], gdesc[UR6], tmem[UR15], tmem[UR22], idesc[UR23], UP4 ;  /* 0x00ff16061c0075ea */ /* 0x0005e2000a00010f */
[----:B------:R-:W-:Y:S01]  /*3660*/  UPLOP3.LUT UP4, UPT, UPT, UPT, UPT, 0x80, 0x8 ;  /* 0x000000000008789c */ /* 0x000fe20003f8f070 */
[----:B------:R-:W-:Y:S01]  /*3670*/  UMOV UR39, 0x40004040 ;  /* 0x4000404000277882 */ /* 0x000fe20000000000 */
[----:B------:R-:W-:Y:S01]  /*3680*/  UMOV UR37, 0x40004040 ;  /* 0x4000404000257882 */ /* 0x000fe20000000000 */
[----:B------:R2:W-:Y:S01]  /*3690*/  UTCIMMA gdesc[UR38], gdesc[UR40], tmem[UR15], tmem[UR20], idesc[UR21], UPT ;  /* 0x00ff1428260075ea */ /* 0x0005e2000b80010f */
[----:B------:R-:W-:Y:S01]  /*36a0*/  UMOV UR35, 0x40004040 ;  /* 0x4000404000237882 */ /* 0x000fe20000000000 */
[----:B------:R-:W-:Y:S01]  /*36b0*/  UMOV UR33, 0x40004040 ;  /* 0x4000404000217882 */ /* 0x000fe20000000000 */
[----:B------:R-:W-:Y:S01]  /*36c0*/  UMOV UR31, 0x40004040 ;  /* 0x40004040001f7882 */ /* 0x000fe20000000000 */
[----:B------:R2:W-:Y:S01]  /*36d0*/  UTCIMMA gdesc[UR34], gdesc[UR36], tmem[UR15], tmem[UR26], idesc[UR27], UPT ;  /* 0x00ff1a24220075ea */ /* 0x0005e2000b80010f */
[----:B------:R2:W-:Y:S01]  /*36e0*/  UTCIMMA gdesc[UR30], gdesc[UR32], tmem[UR15], tmem[UR24], idesc[UR25], UPT ;  /* 0x00ff18201e0075ea */ /* 0x0005e2000b80010f */
[----:B------:R2:W-:Y:S01]  /*36f0*/  UTCBAR [UR19], URZ ;  /* 0x000000ff130073e9 */ /* 0x0005e200080000ff */
[----:B------:R-:W-:Y:S01]  /*3700*/  UMOV UR5, UR11 ;  /* 0x0000000b00057c82 */ /* 0x000fe20008000000 */
[----:B------:R-:W-:Y:S05]  /*3710*/  BRA.U UP0, `(.L_x_64) ;  /* 0xfffffffd00507547 */ /* 0x000fea000b83ffff */
.L_x_61:
[----:B------:R-:W-:Y:S01]  /*3720*/  UIADD3 UR12, UPT, UPT, UR12, 0x1, URZ ;  /* 0x000000010c0c7890 */ /* 0x000fe2000fffe0ff */
[C---:B------:R-:W-:Y:S01]  /*3730*/  ISETP.NE.AND P0, PT, R10.reuse, 0x2, PT ;  /* 0x000000020a00780c */ /* 0x040fe20003f05270 */
[----:B------:R-:W-:Y:S02]  /*3740*/  UIADD3 UR14, UPT, UPT, UR14, 0xd0, URZ ;  /* 0x000000d00e0e7890 */ /* 0x000fe4000fffe0ff */
[----:B------:R-:W-:Y:S01]  /*3750*/  UISETP.NE.AND UP0, UPT, UR12, 0x4, UPT ;  /* 0x000000040c00788c */ /* 0x000fe2000bf05270 */
[----:B-12---:R-:W-:Y:S02]  /*3760*/  SEL R0, RZ, 0x1, P0 ;  /* 0x00000001ff007807 */ /* 0x006fe40000000000 */
[----:B------:R-:W-:Y:S01]  /*3770*/  SEL R10, R10, RZ, P0 ;  /* 0x000000ff0a0a7207 */ /* 0x000fe20000000000 */
[----:B------:R-:W-:Y:S01]  /*3780*/  USEL UR5, URZ, 0x1, UP0 ;  /* 0x00000001ff057887 */ /* 0x000fe20008000000 */
[----:B------:R-:W-:Y:S01]  /*3790*/  LOP3.LUT R9, R9, R0, RZ, 0x3c, !PT ;  /* 0x0000000009097212 */ /* 0x000fe200078e3cff */
[----:B------:R-:W-:Y:S01]  /*37a0*/  USEL UR12, UR12, URZ, UP0 ;  /* 0x000000ff0c0c7287 */ /* 0x000fe20008000000 */
[----:B------:R1:W-:Y:S03]  /*37b0*/  UTCBAR [UR14], URZ ;  /* 0x000000ff0e0073e9 */ /* 0x0003e600080000ff */
[----:B------:R-:W-:Y:S01]  /*37c0*/  LOP3.LUT R11, R11, UR5, RZ, 0x3c, !PT ;  /* 0x000000050b0b7c12 */ /* 0x000fe2000f8e3cff */
[----:B------:R-:W-:Y:S07]  /*37d0*/  @P1 BRA `(.L_x_65) ;  /* 0xfffffff800a01947 */ /* 0x000fee000383ffff */
[----:B------:R-:W2:Y:S01]  /*37e0*/  S2UR UR4, SR_CgaCtaId ;  /* 0x00000000000479c3 */ /* 0x000ea20000008800 */
[----:B------:R-:W-:Y:S01]  /*37f0*/  ELECT P0, URZ, PT ;  /* 0x0000000000ff782f */ /* 0x000fe20003800000 */
[----:B------:R-:W-:Y:S01]  /*3800*/  IMAD.MOV.U32 R0, RZ, RZ, 0x1 ;  /* 0x00000001ff007424 */ /* 0x000fe200078e00ff */
[----:B------:R-:W-:Y:S01]  /*3810*/  UIADD3 UR9, UPT, UPT, UR9, 0xf0, URZ ;  /* 0x000000f009097890 */ /* 0x000fe2000fffe0ff */
[----:B------:R-:W-:Y:S01]  /*3820*/  SHF.L.U32 R3, R11, 0x1f, RZ ;  /* 0x0000001f0b037819 */ /* 0x000fe200000006ff */
[----:B------:R-:W-:-:S03]  /*3830*/  UMOV UR5, 0x40 ;  /* 0x0000004000057882 */ /* 0x000fc60000000000 */
[----:B------:R-:W-:Y:S01]  /*3840*/  UVIRTCOUNT.DEALLOC.SMPOOL 0x80 ;  /* 0x000000800000784c */ /* 0x000fe20000000000 */
[----:B--2---:R-:W-:Y:S02]  /*3850*/  ULEA UR4, UR4, UR5, 0x18 ;  /* 0x0000000504047291 */ /* 0x004fe4000f8ec0ff */
[----:B------:R-:W-:-:S07]  /*3860*/  ULEA UR5, UR12, UR9, 0x3 ;  /* 0x000000090c057291 */ /* 0x000fce000f8e18ff */
[----:B------:R2:W-:Y:S02]  /*3870*/  @P0 STS.U8 [UR4+0x1c], R0 ;  /* 0x00001c00ff000988 */ /* 0x0005e40008000004 */
[----:B------:R-:W3:Y:S02]  /*3880*/  SYNCS.PHASECHK.TRANS64.TRYWAIT P0, [UR5], R3 ;  /* 0x00000003ff0075a7 */ /* 0x000ee40008001105 */
[----:B--23--:R-:W-:Y:S05]  /*3890*/  @!P0 BRA `(.L_x_66) ;  /* 0x0000003800248947 */ /* 0x00cfea0003800000 */
.L_x_128:
[----:B------:R-:W-:-:S04]  /*38a0*/  UIADD3 UR6, UPT, UPT, UR12, 0x1, URZ ;  /* 0x000000010c067890 */ /* 0x000fc8000fffe0ff */
[----:B------:R-:W-:-:S04]  /*38b0*/  UISETP.NE.AND UP0, UPT, UR6, 0x4, UPT ;  /* 0x000000040600788c */ /* 0x000fc8000bf05270 */
[----:B------:R-:W-:Y:S02]  /*38c0*/  USEL UR7, URZ, 0x1, UP0 ;  /* 0x00000001ff077887 */ /* 0x000fe40008000000 */
[----:B------:R-:W-:-:S04]  /*38d0*/  USEL UR6, UR6, URZ, UP0 ;  /* 0x000000ff06067287 */ /* 0x000fc80008000000 */
[----:B------:R-:W-:Y:S01]  /*38e0*/  ULEA UR5, UR6, UR9, 0x3 ;  /* 0x0000000906057291 */ /* 0x000fe2000f8e18ff */
[----:B------:R-:W-:-:S04]  /*38f0*/  LOP3.LUT R2, R11, UR7, RZ, 0x3c, !PT ;  /* 0x000000070b027c12 */ /* 0x000fc8000f8e3cff */
[----:B--2---:R-:W-:-:S04]  /*3900*/  SHF.L.U32 R3, R2, 0x1f, RZ ;  /* 0x0000001f02037819 */ /* 0x004fc800000006ff */
[----:B------:R-:W2:Y:S02]  /*3910*/  SYNCS.PHASECHK.TRANS64.TRYWAIT P0, [UR5], R3 ;  /* 0x00000003ff0075a7 */ /* 0x000ea40008001105 */
[----:B--2---:R-:W-:Y:S05]  /*3920*/  @!P0 BRA `(.L_x_67) ;  /* 0x0000003800188947 */ /* 0x004fea0003800000 */
.L_x_130:
        /* <DEDUP_REMOVED lines=9> */
.L_x_132:
[----:B------:R-:W-:-:S04]  /*39c0*/  UIADD3 UR6, UPT, UPT, UR6, 0x1, URZ ;  /* 0x0000000106067890 */ /* 0x000fc8000fffe0ff */
[----:B------:R-:W-:-:S04]  /*39d0*/  UISETP.NE.AND UP0, UPT, UR6, 0x4, UPT ;  /* 0x000000040600788c */ /* 0x000fc8000bf05270 */
[----:B------:R-:W-:Y:S02]  /*39e0*/  USEL UR5, URZ, 0x1, UP0 ;  /* 0x00000001ff057887 */ /* 0x000fe40008000000 */
[----:B------:R-:W-:-:S04]  /*39f0*/  USEL UR6, UR6, URZ, UP0 ;  /* 0x000000ff06067287 */ /* 0x000fc80008000000 */
[----:B------:R-:W-:Y:S01]  /*3a00*/  ULEA UR6, UR6, UR9, 0x3 ;  /* 0x0000000906067291 */ /* 0x000fe2000f8e18ff */
[----:B--2---:R-:W-:-:S04]  /*3a10*/  LOP3.LUT R3, R2, UR5, RZ, 0x3c, !PT ;  /* 0x0000000502037c12 */ /* 0x004fc8000f8e3cff */
[----:B------:R-:W-:-:S04]  /*3a20*/  SHF.L.U32 R3, R3, 0x1f, RZ ;  /* 0x0000001f03037819 */ /* 0x000fc800000006ff */
[----:B------:R-:W2:Y:S02]  /*3a30*/  SYNCS.PHASECHK.TRANS64.TRYWAIT P0, [UR6], R3 ;  /* 0x00000003ff0075a7 */ /* 0x000ea40008001106 */
[----:B--2---:R-:W-:Y:S05]  /*3a40*/  @!P0 BRA `(.L_x_69) ;  /* 0x0000003800008947 */ /* 0x004fea0003800000 */
.L_x_134:
[----:B------:R-:W-:Y:S01]  /*3a50*/  NOP ;  /* 0x0000000000007918 */ /* 0x000fe20000000000 */
[----:B--2---:R-:W2:Y:S01]  /*3a60*/  LDS R0, [UR4+0x14] ;  /* 0x00001404ff007984 */ /* 0x004ea20008000800 */
[----:B------:R-:W-:Y:S01]  /*3a70*/  ULOP3.LUT UR6, UR13, 0xffff, URZ, 0xc0, !UPT ;  /* 0x0000ffff0d067892 */ /* 0x000fe2000f8ec0ff */
[----:B------:R-:W-:Y:S01]  /*3a80*/  UMOV UR8, 0xffff ;  /* 0x0000ffff00087882 */ /* 0x000fe20000000000 */
[----:B------:R-:W-:Y:S02]  /*3a90*/  UMOV UR5, 0x1 ;  /* 0x0000000100057882 */ /* 0x000fe40000000000 */
[----:B------:R-:W-:-:S04]  /*3aa0*/  USHF.R.U32.HI UR6, URZ, 0x5, UR6 ;  /* 0x00000005ff067899 */ /* 0x000fc80008011606 */
[----:B------:R-:W-:Y:S02]  /*3ab0*/  USHF.L.U32 UR8, UR8, UR6, URZ ;  /* 0x0000000608087299 */ /* 0x000fe400080006ff */
[----:B------:R-:W-:-:S04]  /*3ac0*/  USHF.L.U32 UR5, UR5, UR6, URZ ;  /* 0x0000000605057299 */ /* 0x000fc800080006ff */
[----:B--2---:R-:W-:-:S04]  /*3ad0*/  LOP3.LUT R0, R0, UR8, RZ, 0xc0, !PT ;  /* 0x0000000800007c12 */ /* 0x004fc8000f8ec0ff */
[----:B------:R-:W-:-:S13]  /*3ae0*/  ISETP.NE.AND P0, PT, R0, UR8, PT ;  /* 0x0000000800007c0c */ /* 0x000fda000bf05270 */
[----:B------:R-:W-:Y:S05]  /*3af0*/  @P0 BRA `(.L_x_70) ;  /* 0x0000000000580947 */ /* 0x000fea0003800000 */
[----:B------:R-:W2:Y:S02]  /*3b00*/  LDS R0, [UR4+0x18] ;  /* 0x00001804ff007984 */ /* 0x000ea40008000800 */
[----:B--2---:R-:W-:-:S04]  /*3b10*/  LOP3.LUT R0, R0, UR5, RZ, 0xc0, !PT ;  /* 0x0000000500007c12 */ /* 0x004fc8000f8ec0ff */
[----:B------:R-:W-:-:S13]  /*3b20*/  ISETP.NE.AND P0, PT, R0, UR5, PT ;  /* 0x0000000500007c0c */ /* 0x000fda000bf05270 */
[----:B------:R-:W-:Y:S05]  /*3b30*/  @P0 BRA `(.L_x_71) ;  /* 0x00000000003c0947 */ /* 0x000fea0003800000 */
[----:B------:R-:W2:Y:S01]  /*3b40*/  S2R R2, SR_LANEID ;  /* 0x0000000000027919 */ /* 0x000ea20000000000 */
[----:B------:R-:W-:Y:S01]  /*3b50*/  ULOP3.LUT UR8, URZ, UR8, URZ, 0x33, !UPT ;  /* 0x00000008ff087292 */ /* 0x000fe2000f8e33ff */
[----:B------:R-:W-:Y:S01]  /*3b60*/  LOP3.LUT R4, RZ, UR5, RZ, 0x33, !PT ;  /* 0x00000005ff047c12 */ /* 0x000fe2000f8e33ff */
[----:B------:R-:W-:Y:S02]  /*3b70*/  VOTEU.ANY UR7, UPT, PT ;  /* 0x0000000000077886 */ /* 0x000fe400038e0100 */
[----:B------:R-:W-:Y:S01]  /*3b80*/  UFLO.U32 UR7, UR7 ;  /* 0x00000007000772bd */ /* 0x000fe200080e0000 */
[----:B------:R-:W3:Y:S01]  /*3b90*/  REDUX UR5, R4 ;  /* 0x00000000040573c4 */ /* 0x000ee20000000000 */
[----:B------:R-:W-:-:S06]  /*3ba0*/  IMAD.U32 R0, RZ, RZ, UR8 ;  /* 0x00000008ff007e24 */ /* 0x000fcc000f8e00ff */
[----:B------:R1:W-:Y:S01]  /*3bb0*/  UTCATOMSWS.AND URZ, UR8 ;  /* 0x0000000800ff79e3 */ /* 0x0003e20008000000 */
[----:B------:R-:W4:Y:S01]  /*3bc0*/  REDUX UR6, R0 ;  /* 0x00000000000673c4 */ /* 0x000f220000000000 */
[----:B--2---:R-:W-:Y:S01]  /*3bd0*/  ISETP.EQ.U32.AND P0, PT, R2, UR7, PT ;  /* 0x0000000702007c0c */ /* 0x004fe2000bf02070 */
[----:B---3--:R-:W-:Y:S01]  /*3be0*/  IMAD.U32 R2, RZ, RZ, UR5 ;  /* 0x00000005ff027e24 */ /* 0x008fe2000f8e00ff */
[----:B----4-:R-:W-:-:S11]  /*3bf0*/  MOV R3, UR6 ;  /* 0x0000000600037c02 */ /* 0x010fd60008000f00 */
[----:B------:R1:W-:Y:S04]  /*3c00*/  @P0 ATOMS.AND RZ, [UR4+0x14], R3 ;  /* 0x00001403ffff098c */ /* 0x0003e8000a800004 */
[----:B------:R1:W-:Y:S01]  /*3c10*/  @P0 ATOMS.AND RZ, [UR4+0x18], R2 ;  /* 0x00001802ffff098c */ /* 0x0003e2000a800004 */
[----:B------:R-:W-:Y:S05]  /*3c20*/  BRA `(.L_x_72) ;  /* 0x0000000000147947 */ /* 0x000fea0003800000 */
.L_x_71:
[----:B------:R-:W-:Y:S02]  /*3c30*/  MOV R2, 0x3c50 ;  /* 0x00003c5000027802 */ /* 0x000fe40000000f00 */
[----:B-1--45:R-:W-:Y:S05]  /*3c40*/  CALL.REL.NOINC `($__internal_0_$__cuda_sm10x_tcgen05_guardrail_trap_col_being_dealloced_not_returned_by_alloc) ;  /* 0x0000003800207944 */ /* 0x032fea0003c00000 */
[----:B------:R-:W-:Y:S05]  /*3c50*/  BRA `(.L_x_72) ;  /* 0x0000000000087947 */ /* 0x000fea0003800000 */
.L_x_70:
[----:B------:R-:W-:Y:S02]  /*3c60*/  MOV R2, 0x3c80 ;  /* 0x00003c8000027802 */ /* 0x000fe40000000f00 */
[----:B-1--45:R-:W-:Y:S05]  /*3c70*/  CALL.REL.NOINC `($__internal_2_$__cuda_sm10x_tcgen05_guardrail_trap_unallocated_columns_being_dealloced) ;  /* 0x00000038002c7944 */ /* 0x032fea0003c00000 */
.L_x_72:
[----:B------:R-:W-:Y:S01]  /*3c80*/  NOP ;  /* 0x0000000000007918 */ /* 0x000fe20000000000 */
[----:B-1----:R-:W-:Y:S05]  /*3c90*/  EXIT ;  /* 0x000000000000794d */ /* 0x002fea0003800000 */
.L_x_54:
[----:B------:R-:W-:-:S09]  /*3ca0*/  UISETP.NE.OR UP2, UPT, UR8, 0x3, !UP2 ;  /* 0x000000030800788c */ /* 0x000fd2000d745670 */
[----:B------:R-:W-:Y:S05]  /*3cb0*/  BRA.U UP2, `(.L_x_73) ;  /* 0x0000000902fc7547 */ /* 0x000fea000b800000 */
[----:B------:R-:W1:Y:S01]  /*3cc0*/  LDC R0, c[0x0][0xb30] ;  /* 0x0002cc00ff007b82 */ /* 0x000e620000000800 */
[----:B------:R-:W2:Y:S01]  /*3cd0*/  LDCU.64 UR8, c[0x0][0x888] ;  /* 0x00011100ff0877ac */ /* 0x000ea20008000a00 */
[----:B------:R-:W-:Y:S01]  /*3ce0*/  IMAD.MOV.U32 R30, RZ, RZ, 0x1 ;  /* 0x00000001ff1e7424 */ /* 0x000fe200078e00ff */
[----:B------:R-:W-:Y:S01]  /*3cf0*/  CS2R R28, SRZ ;  /* 0x00000000001c7805 */ /* 0x000fe2000001ff00 */
[----:B------:R-:W-:Y:S01]  /*3d00*/  IMAD.MOV.U32 R25, RZ, RZ, 0x1800 ;  /* 0x00001800ff197424 */ /* 0x000fe200078e00ff */
[----:B------:R-:W4:Y:S03]  /*3d10*/  LDCU.64 UR4, c[0x0][0x890] ;  /* 0x00011200ff0477ac */ /* 0x000f260008000a00 */
[----:B------:R-:W3:Y:S01]  /*3d20*/  LDC R19, c[0x0][0x370] ;  /* 0x0000dc00ff137b82 */ /* 0x000ee20000000800 */
[----:B------:R-:W-:Y:S01]  /*3d30*/  UMOV UR7, 0x400 ;  /* 0x0000040000077882 */ /* 0x000fe20000000000 */
[----:B------:R-:W-:-:S02]  /*3d40*/  UPLOP3.LUT UP1, UPT, UPT, UPT, UPT, 0x40, 0x4 ;  /* 0x000000000004789c */ /* 0x000fc40003f2e870 */
[----:B------:R-:W-:-:S04]  /*3d50*/  ULEA UR7, UR37, UR7, 0x18 ;  /* 0x0000000725077291 */ /* 0x000fc8000f8ec0ff */
[----:B------:R-:W3:Y:S01]  /*3d60*/  LDC R2, c[0x0][0xb0c] ;  /* 0x0002c300ff027b82 */ /* 0x000ee20000000800 */
[----:B--2---:R-:W-:Y:S02]  /*3d70*/  UISETP.NE.U32.AND UP4, UPT, UR8, URZ, UPT ;  /* 0x000000ff0800728c */ /* 0x004fe4000bf85070 */
[----:B------:R-:W-:Y:S02]  /*3d80*/  UIADD3 UR8, UPT, UPT, UR7, 0x90, URZ ;  /* 0x0000009007087890 */ /* 0x000fe4000fffe0ff */
[----:B----4-:R-:W-:-:S03]  /*3d90*/  UISETP.NE.U32.AND UP5, UPT, UR4, URZ, UPT ;  /* 0x000000ff0400728c */ /* 0x010fc6000bfa5070 */
[----:B------:R-:W2:Y:S01]  /*3da0*/  LDC R18, c[0x0][0xb20] ;  /* 0x0002c800ff127b82 */ /* 0x000ea20000000800 */
[----:B-1----:R-:W-:Y:S01]  /*3db0*/  ISETP.NE.AND P1, PT, R0, 0x1, PT ;  /* 0x000000010000780c */ /* 0x002fe20003f25270 */
[----:B------:R-:W-:Y:S02]  /*3dc0*/  UISETP.NE.AND.EX UP4, UPT, UR9, URZ, UPT, UP4 ;  /* 0x000000ff0900728c */ /* 0x000fe4000bf85340 */
[----:B------:R-:W-:Y:S02]  /*3dd0*/  UPRMT UR37, UR37, 0x654, UR8 ;  /* 0x0000065425257896 */ /* 0x000fe40008000008 */
[----:B------:R-:W-:Y:S02]  /*3de0*/  UISETP.NE.AND.EX UP5, UPT, UR5, URZ, UPT, UP5 ;  /* 0x000000ff0500728c */ /* 0x000fe4000bfa5350 */
[----:B------:R-:W1:Y:S08]  /*3df0*/  LDC.64 R32, c[0x0][0x348] ;  /* 0x0000d200ff207b82 */ /* 0x000e700000000a00 */
[----:B------:R-:W4:Y:S08]  /*3e00*/  LDC.64 R16, c[0x0][0xb10] ;  /* 0x0002c400ff107b82 */ /* 0x000f300000000a00 */
[----:B------:R-:W1:Y:S08]  /*3e10*/  LDC.64 R6, c[0x0][0xb18] ;  /* 0x0002c600ff067b82 */ /* 0x000e700000000a00 */
[----:B------:R-:W1:Y:S08]  /*3e20*/  LDC.64 R4, c[0x0][0xb28] ;  /* 0x0002ca00ff047b82 */ /* 0x000e700000000a00 */
[----:B--23--:R-:W1:Y:S02]  /*3e30*/  LDC R24, c[0x0][0x374] ;  /* 0x0000dd00ff187b82 */ /* 0x00ce640000000800 */
.L_x_81:
[C---:B------:R-:W-:Y:S02]  /*3e40*/  LEA R0, R29.reuse, UR7, 0x3 ;  /* 0x000000071d007c11 */ /* 0x040fe4000f8e18ff */
[----:B------:R-:W-:Y:S02]  /*3e50*/  SHF.L.U32 R3, R28, 0x1f, RZ ;  /* 0x0000001f1c037819 */ /* 0x000fe400000006ff */
[----:B------:R-:W-:Y:S02]  /*3e60*/  LEA R20, R29, UR7, 0x4 ;  /* 0x000000071d147c11 */ /* 0x000fe4000f8e20ff */
[----:B--2---:R-:W2:Y:S02]  /*3e70*/  SYNCS.PHASECHK.TRANS64.TRYWAIT P0, [R0+URZ+0xb0], R3 ;  /* 0x0000b003000075a7 */ /* 0x004ea400080011ff */
[----:B--2---:R-:W-:Y:S05]  /*3e80*/  @!P0 BRA `(.L_x_74) ;  /* 0x0000003400088947 */ /* 0x004fea0003800000 */
.L_x_135:
[----:B------:R-:W-:Y:S01]  /*3e90*/  ISETP.GE.AND P0, PT, R60, 0x1, PT ;  /* 0x000000013c00780c */ /* 0x000fe20003f06270 */
[----:B------:R-:W3:Y:S01]  /*3ea0*/  LDS.128 R20, [R20+0x140] ;  /* 0x0001400014147984 */ /* 0x000ee20000000c00 */
[----:B------:R-:W-:Y:S01]  /*3eb0*/  ISETP.NE.U32.AND P4, PT, RZ, UR4, PT ;  /* 0x00000004ff007c0c */ /* 0x000fe2000bf85070 */
[----:B--2---:R-:W-:Y:S01]  /*3ec0*/  VIADD R0, R0, 0xc0 ;  /* 0x000000c000007836 */ /* 0x004fe20000000000 */
[----:B------:R-:W-:Y:S02]  /*3ed0*/  SHF.L.U32 R26, R30, 0x1f, RZ ;  /* 0x0000001f1e1a7819 */ /* 0x000fe400000006ff */
[----:B------:R-:W-:Y:S02]  /*3ee0*/  ISETP.NE.AND.EX P4, PT, RZ, UR5, PT, P4 ;  /* 0x00000005ff007c0c */ /* 0x000fe4000bf85340 */
[----:B------:R-:W-:Y:S01]  /*3ef0*/  PRMT R0, RZ, 0x654, R0 ;  /* 0x00000654ff007816 */ /* 0x000fe20000000000 */
[----:B------:R-:W-:Y:S01]  /*3f00*/  @!PT LDS RZ, [RZ] ;  /* 0x00000000fffff984 */ /* 0x000fe20000000800 */
[----:B------:R-:W-:Y:S01]  /*3f10*/  @!PT LDS RZ, [RZ] ;  /* 0x00000000fffff984 */ /* 0x000fe20000000800 */
[----:B------:R-:W-:Y:S01]  /*3f20*/  @!PT LDS RZ, [RZ] ;  /* 0x00000000fffff984 */ /* 0x000fe20000000800 */
[----:B------:R-:W-:Y:S01]  /*3f30*/  @!PT LDS RZ, [RZ] ;  /* 0x00000000fffff984 */ /* 0x000fe20000000800 */
[----:B------:R2:W-:Y:S06]  /*3f40*/  MEMBAR.ALL.CTA ;  /* 0x0000000000007992 */ /* 0x0005ec0000008000 */
[----:B--2---:R-:W2:Y:S02]  /*3f50*/  FENCE.VIEW.ASYNC.S ;  /* 0x00000000000073c6 */ /* 0x004ea40000000000 */
[----:B--2---:R2:W-:Y:S01]  /*3f60*/  SYNCS.ARRIVE.TRANS64.RED.A1T0 RZ, [R0+URZ], RZ ;  /* 0x000000ff00ff79a7 */ /* 0x0045e200081004ff */
[----:B---3--:R-:W-:Y:S11]  /*3f70*/  LOP3.LUT P3, RZ, R22, 0x1, RZ, 0xc0, !PT ;  /* 0x0000000116ff7812 */ /* 0x008ff6000786c0ff */
[----:B------:R-:W-:Y:S02]  /*3f80*/  @!UPT UIADD3 URZ, UPT, UPT, URZ, URZ, URZ ;  /* 0x000000fffffff290 */ /* 0x000fe4000fffe0ff */
[----:B------:R-:W-:Y:S02]  /*3f90*/  @P3 MOV R13, R20 ;  /* 0x00000014000d3202 */ /* 0x000fe40000000f00 */
[----:B------:R-:W-:Y:S01]  /*3fa0*/  @P3 LOP3.LUT R8, R21, 0xffff, RZ, 0xc0, !PT ;  /* 0x0000ffff15083812 */ /* 0x000fe200078ec0ff */
[----:B--2---:R-:W-:Y:S06]  /*3fb0*/  @!P0 BRA `(.L_x_75) ;  /* 0x0000000000a48947 */ /* 0x004fec0003800000 */
[----:B-1----:R-:W-:Y:S01]  /*3fc0*/  IMAD.HI.U32 R31, R24, R7, RZ ;  /* 0x00000007181f7227 */ /* 0x002fe200078e00ff */
[----:B------:R-:W-:Y:S02]  /*3fd0*/  ISETP.NE.AND P0, PT, R6, 0x1, PT ;  /* 0x000000010600780c */ /* 0x000fe40003f05270 */
[----:B------:R-:W-:Y:S01]  /*3fe0*/  ISETP.NE.AND P2, PT, R60, 0x1, PT ;  /* 0x000000013c00780c */ /* 0x000fe20003f45270 */
[----:B----4-:R-:W-:Y:S01]  /*3ff0*/  IMAD.HI.U32 R34, R19, R16, RZ ;  /* 0x0000001013227227 */ /* 0x010fe200078e00ff */
[----:B------:R-:W-:Y:S02]  /*4000*/  SHF.R.U32.HI R31, RZ, R18, R31 ;  /* 0x00000012ff1f7219 */ /* 0x000fe4000001161f */
[----:B------:R-:W-:Y:S01]  /*4010*/  ISETP.NE.AND P5, PT, R2, 0x1, PT ;  /* 0x000000010200780c */ /* 0x000fe20003fa5270 */
[----:B------:R-:W-:Y:S01]  /*4020*/  IMAD.HI.U32 R36, R13, R16, RZ ;  /* 0x000000100d247227 */ /* 0x000fe200078e00ff */
[----:B------:R-:W-:Y:S02]  /*4030*/  SHF.R.U32.HI R34, RZ, R17, R34 ;  /* 0x00000011ff227219 */ /* 0x000fe40000011622 */
[----:B------:R-:W-:Y:S01]  /*4040*/  SEL R3, R24, R31, !P0 ;  /* 0x0000001f18037207 */ /* 0x000fe20004000000 */
[C---:B------:R-:W-:Y:S01]  /*4050*/  IMAD.HI.U32 R31, R8.reuse, R7, RZ ;  /* 0x00000007081f7227 */ /* 0x040fe200078e00ff */
[----:B------:R-:W-:Y:S02]  /*4060*/  SEL R11, R19, R34, !P5 ;  /* 0x00000022130b7207 */ /* 0x000fe40006800000 */
[----:B------:R-:W-:Y:S01]  /*4070*/  SHF.R.U32.HI R36, RZ, R17, R36 ;  /* 0x00000011ff247219 */ /* 0x000fe20000011624 */
[----:B------:R-:W-:Y:S01]  /*4080*/  IMAD.HI.U32 R38, R3, R4, RZ ;  /* 0x0000000403267227 */ /* 0x000fe200078e00ff */
[----:B------:R-:W-:Y:S03]  /*4090*/  SHF.R.U32.HI R31, RZ, R18, R31 ;  /* 0x00000012ff1f7219 */ /* 0x000fe6000001161f */
[----:B------:R-:W-:Y:S01]  /*40a0*/  IMAD.HI.U32 R34, R11, R4, RZ ;  /* 0x000000040b227227 */ /* 0x000fe200078e00ff */
[----:B------:R-:W-:Y:S02]  /*40b0*/  @P2 SHF.R.U32.HI R3, RZ, R5, R38 ;  /* 0x00000005ff032219 */ /* 0x000fe40000011626 */
[----:B------:R-:W-:Y:S02]  /*40c0*/  SEL R9, R8, R31, !P0 ;  /* 0x0000001f08097207 */ /* 0x000fe40004000000 */
[----:B------:R-:W-:Y:S01]  /*40d0*/  @P2 SHF.R.U32.HI R11, RZ, R5, R34 ;  /* 0x00000005ff0b2219 */ /* 0x000fe20000011622 */
[C---:B------:R-:W-:Y:S01]  /*40e0*/  IMAD R10, R60.reuse, R3, RZ ;  /* 0x000000033c0a7224 */ /* 0x040fe200078e02ff */
[----:B------:R-:W-:Y:S01]  /*40f0*/  SEL R3, R13, R36, !P5 ;  /* 0x000000240d037207 */ /* 0x000fe20006800000 */
[C---:B------:R-:W-:Y:S03]  /*4100*/  IMAD.HI.U32 R14, R9.reuse, R4, RZ ;  /* 0x00000004090e7227 */ /* 0x040fe600078e00ff */
[----:B------:R-:W-:Y:S01]  /*4110*/  ISETP.GE.AND P0, PT, R9, R10, PT ;  /* 0x0000000a0900720c */ /* 0x000fe20003f06270 */
[C---:B------:R-:W-:Y:S01]  /*4120*/  IMAD R12, R60.reuse, R11, RZ ;  /* 0x0000000b3c0c7224 */ /* 0x040fe200078e02ff */
[-C--:B------:R-:W-:Y:S04]  /*4130*/  SHF.R.U32.HI R14, RZ, R5.reuse, R14 ;  /* 0x00000005ff0e7219 */ /* 0x080fe8000001160e */
[----:B------:R-:W-:Y:S02]  /*4140*/  ISETP.GE.OR P0, PT, R3, R12, P0 ;  /* 0x0000000c0300720c */ /* 0x000fe40000706670 */
[----:B------:R-:W-:Y:S05]  /*4150*/  SEL R15, R9, R14, !P2 ;  /* 0x0000000e090f7207 */ /* 0x000fea0005000000 */
[----:B------:R-:W-:Y:S04]  /*4160*/  IMAD.MOV R14, RZ, RZ, -R15 ;  /* 0x000000ffff0e7224 */ /* 0x000fe800078e0a0f */
[----:B------:R-:W-:Y:S02]  /*4170*/  IMAD R14, R60, R14, R9 ;  /* 0x0000000e3c0e7224 */ /* 0x000fe400078e0209 */
[C---:B------:R-:W-:Y:S05]  /*4180*/  @!P0 IMAD.HI.U32 R10, R3.reuse, R4, RZ ;  /* 0x00000004030a8227 */ /* 0x040fea00078e00ff */
[----:B------:R-:W-:Y:S04]  /*4190*/  @!P0 SHF.R.U32.HI R10, RZ, R5, R10 ;  /* 0x00000005ff0a8219 */ /* 0x000fe8000001160a */
[----:B------:R-:W-:Y:S01]  /*41a0*/  @!P0 SEL R0, R3, R10, !P2 ;  /* 0x0000000a03008207 */ /* 0x000fe20005000000 */
[----:B------:R-:W-:Y:S03]  /*41b0*/  IMAD.MOV R10, RZ, RZ, -R3 ;  /* 0x000000ffff0a7224 */ /* 0x000fe600078e0a03 */
[----:B------:R-:W-:Y:S01]  /*41c0*/  @!P0 IADD3 R15, PT, PT, R15, -R0, RZ ;  /* 0x800000000f0f8210 */ /* 0x000fe20007ffe0ff */
[----:B------:R-:W-:Y:S01]  /*41d0*/  @!P0 IMAD R0, R11, R14, R0 ;  /* 0x0000000e0b008224 */ /* 0x000fe200078e0200 */
[----:B------:R-:W-:Y:S01]  /*41e0*/  IADD3 R11, PT, PT, -R9, RZ, RZ ;  /* 0x000000ff090b7210 */ /* 0x000fe20007ffe1ff */
[----:B------:R-:W-:Y:S02]  /*41f0*/  IMAD R13, R2, R10, R13 ;  /* 0x0000000a020d7224 */ /* 0x000fe400078e020d */
[----:B------:R-:W-:Y:S02]  /*4200*/  @!P0 IMAD R9, R15, R60, R3 ;  /* 0x0000003c0f098224 */ /* 0x000fe400078e0203 */
[----:B------:R-:W-:Y:S02]  /*4210*/  @!P0 IMAD.MOV.U32 R3, RZ, RZ, R0 ;  /* 0x000000ffff038224 */ /* 0x000fe400078e0000 */
[----:B------:R-:W-:Y:S02]  /*4220*/  IMAD R8, R6, R11, R8 ;  /* 0x0000000b06087224 */ /* 0x000fe400078e0208 */
[----:B------:R-:W-:Y:S02]  /*4230*/  IMAD R13, R3, R2, R13 ;  /* 0x00000002030d7224 */ /* 0x000fe400078e020d */
[----:B------:R-:W-:Y:S02]  /*4240*/  IMAD R8, R9, R6, R8 ;  /* 0x0000000609087224 */ /* 0x000fe400078e0208 */
.L_x_75:
[----:B------:R-:W-:Y:S05]  /*4250*/  BRA.U UP1, `(.L_x_76) ;  /* 0x0000000101107547 */ /* 0x000fea000b800000 */
[----:B------:R-:W-:Y:S04]  /*4260*/  MOV R0, UR6 ;  /* 0x0000000600007c02 */ /* 0x000fe80008000f00 */
[----:B------:R-:W-:Y:S04]  /*4270*/  SHF.L.U32 R3, R0, 0x1f, RZ ;  /* 0x0000001f00037819 */ /* 0x000fe800000006ff */
[----:B------:R-:W2:Y:S02]  /*4280*/  SYNCS.PHASECHK.TRANS64.TRYWAIT P0, [UR7+0xa8], R3 ;  /* 0x0000a803ff0075a7 */ /* 0x000ea40008001107 */
[----:B--2---:R-:W-:Y:S05]  /*4290*/  @!P0 BRA `(.L_x_77) ;  /* 0x0000003000188947 */ /* 0x004fea0003800000 */
.L_x_76:
[----:B------:R-:W-:Y:S05]  /*42a0*/  BRA.U !UP5, `(.L_x_78) ;  /* 0x000000010d347547 */ /* 0x000fea000b800000 */
[----:B------:R-:W-:Y:S01]  /*42b0*/  UPLOP3.LUT UP0, UPT, UPT, UPT, UP4, 0x80, 0x8 ;  /* 0x000000000008789c */ /* 0x000fe20003f0f040 */
[----:B------:R-:W-:Y:S05]  /*42c0*/  HFMA2 R130, -RZ, RZ, 0, 5.9604644775390625e-08 ;  /* 0x00000001ff827431 */ /* 0x000fea00000001ff */
[----:B------:R-:W-:Y:S05]  /*42d0*/  PLOP3.LUT P0, PT, PT, PT, UP0, 0x80, 0x8 ;  /* 0x000000000008781c */ /* 0x000fea0003f0f008 */
[----:B------:R-:W3:Y:S01]  /*42e0*/  @UP0 LDCU.64 UR10, c[0x0][0x888] ;  /* 0x00011100ff0a07ac */ /* 0x000ee20008000a00 */
[----:B------:R-:W-:Y:S04]  /*42f0*/  @UP0 UIMAD UR8, UR36, UR4, URZ ;  /* 0x00000004240802a4 */ /* 0x000fe8000f8e02ff */
[----:B---3--:R-:W-:Y:S06]  /*4300*/  @UP0 UIMAD.WIDE UR10, UR8, 0x4, UR10 ;  /* 0x00000004080a08a5 */ /* 0x008fec000f8e020a */
[----:B------:R-:W-:Y:S02]  /*4310*/  IMAD.U32 R10, RZ, RZ, UR10 ;  /* 0x0000000aff0a7e24 */ /* 0x000fe4000f8e00ff */
[----:B------:R-:W-:Y:S05]  /*4320*/  IMAD.U32 R11, RZ, RZ, UR11 ;  /* 0x0000000bff0b7e24 */ /* 0x000fea000f8e00ff */
[----:B--2---:R-:W2:Y:S02]  /*4330*/  @P0 LDG.E R0, desc[UR44][R10.64] ;  /* 0x0000002c0a000981 */ /* 0x004ea4000c1e1900 */
[----:B--2---:R-:W-:Y:S01]  /*4340*/  @P0 R2UR UR38, R0 ;  /* 0x00000000002602ca */ /* 0x004fe200000e0000 */
[----:B------:R-:W-:Y:S05]  /*4350*/  IMAD.MOV.U32 R0, RZ, RZ, 0x1 ;  /* 0x00000001ff007424 */ /* 0x000fea00078e00ff */
[----:B------:R-:W-:Y:S08]  /*4360*/  @!P0 PRMT R130, R0, 0x7610, R130 ;  /* 0x0000761000828816 */ /* 0x000ff00000000082 */
[----:B------:R-:W3:Y:S02]  /*4370*/  @!UP0 LDCU UR38, c[0x0][0x880] ;  /* 0x00011000ff2687ac */ /* 0x000ee40008000800 */
.L_x_78:
[----:B---3--:R-:W-:Y:S01]  /*4380*/  @!P4 ISETP.EQ.AND P5, PT, RZ, UR38, PT ;  /* 0x00000026ff00cc0c */ /* 0x008fe2000bfa2270 */
[----:B------:R-:W-:Y:S01]  /*4390*/  @!UPT UIADD3 URZ, UPT, UPT, URZ, URZ, URZ ;  /* 0x000000fffffff290 */ /* 0x000fe2000fffe0ff */
[----:B------:R-:W-:Y:S11]  /*43a0*/  @!P4 BRA `(.L_x_79) ;  /* 0x000000000014c947 */ /* 0x000ff60003800000 */
[----:B------:R-:W-:Y:S02]  /*43b0*/  LOP3.LUT P0, RZ, R130, 0xff, RZ, 0xc0, !PT ;  /* 0x000000ff82ff7812 */ /* 0x000fe4000780c0ff */
[----:B------:R-:W-:Y:S04]  /*43c0*/  PLOP3.LUT P5, PT, PT, PT, UP0, 0x80, 0x8 ;  /* 0x000000000008781c */ /* 0x000fe80003faf008 */
[----:B------:R-:W-:Y:S07]  /*43d0*/  PLOP3.LUT P5, PT, P5, PT, PT, 0x8, 0x80 ;  /* 0x000000000080781c */ /* 0x000fee0002fae170 */
[----:B------:R-:W-:Y:S11]  /*43e0*/  @P0 ISETP.EQ.AND P5, PT, RZ, UR38, PT ;  /* 0x00000026ff000c0c */ /* 0x000ff6000bfa2270 */
[----:B------:R-:W-:Y:S02]  /*43f0*/  @!UPT UIADD3 URZ, UPT, UPT, URZ, URZ, URZ ;  /* 0x000000fffffff290 */ /* 0x000fe4000fffe0ff */
.L_x_79:
[----:B------:R-:W3:Y:S01]  /*4400*/  SYNCS.PHASECHK.TRANS64.TRYWAIT P4, [UR7+0x98], R26 ;  /* 0x0000981aff0075a7 */ /* 0x000ee20008081107 */
[----:B------:R-:W-:Y:S01]  /*4410*/  @P3 SHF.R.U32.HI R27, RZ, 0x10, R21 ;  /* 0x00000010ff1b3819 */ /* 0x000fe20000011615 */
[----:B------:R-:W-:Y:S01]  /*4420*/  VIADD R29, R29, 0x1 ;  /* 0x000000011d1d7836 */ /* 0x000fe20000000000 */
[----:B------:R-:W1:Y:S08]  /*4430*/  LDC.64 R14, c[0x0][0xb10] ;  /* 0x0002c400ff0e7b82 */ /* 0x000e700000000a00 */
[----:B------:R-:W4:Y:S08]  /*4440*/  LDC.64 R10, c[0x0][0xb18] ;  /* 0x0002c600ff0a7b82 */ /* 0x000f300000000a00 */
[----:B--2---:R-:W2:Y:S08]  /*4450*/  @!P1 LDC R0, c[0x0][0xb20] ;  /* 0x0002c800ff009b82 */ /* 0x004eb00000000800 */
[----:B------:R-:W2:Y:S01]  /*4460*/  @!P1 LDC R3, c[0x0][0xb0c] ;  /* 0x0002c300ff039b82 */ /* 0x000ea20000000800 */
[----:B-1----:R-:W-:Y:S05]  /*4470*/  @!P1 IMAD.HI.U32 R14, R13, R14, RZ ;  /* 0x0000000e0d0e9227 */ /* 0x002fea00078e00ff */
[----:B------:R-:W-:Y:S01]  /*4480*/  @!P1 SHF.R.U32.HI R14, RZ, R15, R14 ;  /* 0x0000000fff0e9219 */ /* 0x000fe2000001160e */
[----:B----4-:R-:W-:Y:S01]  /*4490*/  @!P1 IMAD.HI.U32 R11, R8, R11, RZ ;  /* 0x0000000b080b9227 */ /* 0x010fe200078e00ff */
[----:B------:R-:W-:Y:S04]  /*44a0*/  @!P1 ISETP.NE.AND P0, PT, R10, 0x1, PT ;  /* 0x000000010a00980c */ /* 0x000fe80003f05270 */
[----:B--2---:R-:W-:Y:S02]  /*44b0*/  @!P1 SHF.R.U32.HI R9, RZ, R0, R11 ;  /* 0x00000000ff099219 */ /* 0x004fe4000001160b */
[----:B------:R-:W-:Y:S02]  /*44c0*/  @!P1 ISETP.NE.AND P2, PT, R3, 0x1, PT ;  /* 0x000000010300980c */ /* 0x000fe40003f45270 */
[----:B------:R-:W-:Y:S02]  /*44d0*/  @!P1 SEL R9, R8, R9, !P0 ;  /* 0x0000000908099207 */ /* 0x000fe40004000000 */
[----:B------:R-:W-:Y:S02]  /*44e0*/  ELECT P0, URZ, PT ;  /* 0x0000000000ff782f */ /* 0x000fe40003800000 */
[----:B------:R-:W-:Y:S05]  /*44f0*/  @!P1 SEL R14, R13, R14, !P2 ;  /* 0x0000000e0d0e9207 */ /* 0x000fea0005000000 */
[----:B------:R-:W-:Y:S02]  /*4500*/  @!P1 IMAD.IADD R0, R9, 0x1, -R14 ;  /* 0x0000000109009824 */ /* 0x000fe400078e0a0e */
[----:B------:R-:W-:Y:S02]  /*4510*/  @!P1 IMAD.IADD R9, R14, 0x1, -R9 ;  /* 0x000000010e099824 */ /* 0x000fe400078e0a09 */
[----:B------:R-:W-:Y:S02]  /*4520*/  @!P1 IMAD R13, R0, R3, R13 ;  /* 0x00000003000d9224 */ /* 0x000fe400078e020d */
[----:B------:R-:W-:Y:S01]  /*4530*/  @!P1 IMAD R8, R9, R10, R8 ;  /* 0x0000000a09089224 */ /* 0x000fe200078e0208 */
[----:B---3--:R-:W-:Y:S06]  /*4540*/  @!P4 BRA `(.L_x_80) ;  /* 0x0000002c0084c947 */ /* 0x008fec0003800000 */
.L_x_138:
[----:B------:R-:W-:Y:S01]  /*4550*/  PLOP3.LUT P5, PT, P5, P0, PT, 0xf2, 0x2f ;  /* 0x00000000002f781c */ /* 0x000fe20002fa1e72 */
[----:B------:R-:W-:Y:S01]  /*4560*/  UMOV UR14, 0x0 ;  /* 0x00000000000e7882 */ /* 0x000fe20000000000 */
[----:B------:R-:W-:Y:S01]  /*4570*/  UMOV UR15, 0x10000000 ;  /* 0x10000000000f7882 */ /* 0x000fe20000000000 */
[----:B------:R-:W-:Y:S01]  /*4580*/  LOP3.LUT R30, R30, 0x1, RZ, 0x3c, !PT ;  /* 0x000000011e1e7812 */ /* 0x000fe200078e3cff */
[----:B------:R-:W-:Y:S01]  /*4590*/  UMOV UR28, UR36 ;  /* 0x00000024001c7c82 */ /* 0x000fe20008000000 */
[----:B------:R-:W-:Y:S01]  /*45a0*/  UMOV UR20, UR36 ;  /* 0x0000002400147c82 */ /* 0x000fe20008000000 */
[----:B------:R-:W-:Y:S01]  /*45b0*/  UMOV UR12, UR36 ;  /* 0x00000024000c7c82 */ /* 0x000fe20008000000 */
[----:B------:R-:W-:Y:S06]  /*45c0*/  @P3 R2UR UR36, R27 ;  /* 0x000000001b2432ca */ /* 0x000fec00000e0000 */
[----:B-1----:R-:W-:Y:S01]  /*45d0*/  @!P5 IADD3 R3, P0, PT, R32, 0x580, RZ ;  /* 0x000005802003d810 */ /* 0x002fe20007f1e0ff */
[----:B------:R-:W-:Y:S01]  /*45e0*/  @!P5 IMAD R123, R123, 0x30, RZ ;  /* 0x000000307b7bd824 */ /* 0x000fe200078e02ff */
[----:B------:R-:W-:Y:S01]  /*45f0*/  VOTEU.ALL UP1, P5 ;  /* 0x0000000000ff7886 */ /* 0x000fe20002820000 */
[----:B------:R-:W-:Y:S01]  /*4600*/  @!P5 IMAD.SHL.U32 R129, R129, 0x80, RZ ;  /* 0x000000808181d824 */ /* 0x000fe200078e00ff */
[----:B------:R-:W-:Y:S01]  /*4610*/  @!P5 R2UR UR9, R3 ;  /* 0x000000000309d2ca */ /* 0x000fe200000e0000 */
[----:B------:R-:W-:Y:S01]  /*4620*/  @!P5 IMAD.X R0, RZ, RZ, R33, P0 ;  /* 0x000000ffff00d224 */ /* 0x000fe200000e0621 */
[----:B------:R-:W-:Y:S01]  /*4630*/  @!P5 R2UR UR26, R123 ;  /* 0x000000007b1ad2ca */ /* 0x000fe200000e0000 */
[----:B------:R-:W-:Y:S01]  /*4640*/  @!UP1 UIADD3 UR25, UPT, UPT, UR7, 0x90, URZ ;  /* 0x0000009007199890 */ /* 0x000fe2000fffe0ff */
[----:B------:R-:W-:Y:S01]  /*4650*/  @!P5 R2UR UR27, R129 ;  /* 0x00000000811bd2ca */ /* 0x000fe200000e0000 */
[----:B------:R-:W-:Y:S01]  /*4660*/  @!UP1 UIADD3 UR24, UPT, UPT, UR7, 0x180, URZ ;  /* 0x0000018007189890 */ /* 0x000fe2000fffe0ff */
[----:B------:R-:W-:Y:S01]  /*4670*/  @!P5 R2UR UR8, R0 ;  /* 0x000000000008d2ca */ /* 0x000fe200000e0000 */
[----:B------:R-:W-:Y:S01]  /*4680*/  VOTEU.ALL UP3, P5 ;  /* 0x0000000000ff7886 */ /* 0x000fe20002860000 */
[----:B------:R-:W-:Y:S01]  /*4690*/  @!UP1 UIADD3 UR16, UPT, UPT, UR7, 0x980, URZ ;  /* 0x0000098007109890 */ /* 0x000fe2000fffe0ff */
[C---:B------:R-:W-:Y:S01]  /*46a0*/  ISETP.NE.AND P0, PT, R29.reuse, 0x2, PT ;  /* 0x000000021d00780c */ /* 0x040fe20003f05270 */
[----:B------:R-:W-:Y:S01]  /*46b0*/  VOTEU.ALL UP2, P5 ;  /* 0x0000000000ff7886 */ /* 0x000fe20002840000 */
[----:B------:R-:W-:Y:S01]  /*46c0*/  UMOV UR17, UR25 ;  /* 0x0000001900117c82 */ /* 0x000fe20008000000 */
[----:B------:R-:W-:Y:S01]  /*46d0*/  IMAD.IADD R123, R8, 0x1, R122 ;  /* 0x00000001087b7824 */ /* 0x000fe200078e027a */
[----:B------:R-:W-:Y:S01]  /*46e0*/  SEL R3, RZ, 0x1, P0 ;  /* 0x00000001ff037807 */ /* 0x000fe20000000000 */
[----:B------:R-:W-:Y:S01]  /*46f0*/  IMAD.U32 R10, RZ, RZ, UR9 ;  /* 0x00000009ff0a7e24 */ /* 0x000fe2000f8e00ff */
[----:B------:R-:W-:Y:S01]  /*4700*/  @!UP1 UIADD3 UR18, UPT, UPT, UR26, 0x10, URZ ;  /* 0x000000101a129890 */ /* 0x000fe2000fffe0ff */
[----:B------:R-:W-:Y:S01]  /*4710*/  SEL R29, R29, RZ, P0 ;  /* 0x000000ff1d1d7207 */ /* 0x000fe20000000000 */
[----:B------:R-:W-:Y:S01]  /*4720*/  UMOV UR19, UR27 ;  /* 0x0000001b00137c82 */ /* 0x000fe20008000000 */
[----:B------:R-:W-:Y:S01]  /*4730*/  @!UP1 UIADD3 UR10, UPT, UPT, UR26, 0x20, URZ ;  /* 0x000000201a0a9890 */ /* 0x000fe2000fffe0ff */
[----:B------:R-:W-:Y:S01]  /*4740*/  IMAD.U32 R11, RZ, RZ, UR8 ;  /* 0x00000008ff0b7e24 */ /* 0x000fe2000f8e00ff */
[----:B------:R-:W-:Y:S01]  /*4750*/  @!P5 R2UR UR22, R10 ;  /* 0x000000000a16d2ca */ /* 0x000fe200000e0000 */
[----:B------:R-:W-:Y:S01]  /*4760*/  @!UP1 UIADD3 UR8, UPT, UPT, UR7, 0x1180, URZ ;  /* 0x0000118007089890 */ /* 0x000fe2000fffe0ff */
[----:B------:R-:W-:Y:S01]  /*4770*/  LOP3.LUT R28, R28, R3, RZ, 0x3c, !PT ;  /* 0x000000031c1c7212 */ /* 0x000fe200078e3cff */
[----:B------:R-:W-:Y:S01]  /*4780*/  VOTEU.ALL UP1, P5 ;  /* 0x0000000000ff7886 */ /* 0x000fe20002820000 */
[----:B------:R-:W-:Y:S01]  /*4790*/  @!P5 R2UR UR23, R11 ;  /* 0x000000000b17d2ca */ /* 0x000fe200000e0000 */
[----:B------:R-:W-:Y:S01]  /*47a0*/  UMOV UR9, UR25 ;  /* 0x0000001900097c82 */ /* 0x000fe20008000000 */
[----:B------:R-:W-:Y:S01]  /*47b0*/  UMOV UR11, UR27 ;  /* 0x0000001b000b7c82 */ /* 0x000fe20008000000 */
[----:B------:R-:W-:Y:S10]  /*47c0*/  IMAD.IADD R129, R13, 0x1, R128 ;  /* 0x000000010d817824 */ /* 0x000ff400078e0280 */
[----:B------:R2:W-:Y:S01]  /*47d0*/  @!UP3 UTMALDG.3D [UR24], [UR22], desc[UR14] ;  /* 0x00000e181600b5b4 */ /* 0x0005e20008011000 */
[----:B------:R2:W-:Y:S01]  /*47e0*/  @!UP2 UTMALDG.3D [UR16], [UR22], desc[UR14] ;  /* 0x00000e101600a5b4 */ /* 0x0005e20008011000 */
[----:B------:R2:W-:Y:S01]  /*47f0*/  @!UP1 UTMALDG.3D [UR8], [UR22], desc[UR14] ;  /* 0x00000e08160095b4 */ /* 0x0005e20008011000 */
[----:B------:R2:W-:Y:S01]  /*4800*/  @!P5 SYNCS.ARRIVE.TRANS64.RED.A0TR RZ, [UR7+0x90], R25 ;  /* 0x00009019ffffd9a7 */ /* 0x0005e20008300407 */
[----:B------:R-:W-:Y:S01]  /*4810*/  UPLOP3.LUT UP1, UPT, UPT, UPT, UPT, 0x80, 0x8 ;  /* 0x000000000008789c */ /* 0x000fe20003f2f070 */
[----:B------:R-:W-:Y:S01]  /*4820*/  SYNCS.ARRIVE.TRANS64.RED.A1T0 RZ, [UR37], RZ ;  /* 0x000000ffffff79a7 */ /* 0x000fe20008100425 */
[----:B------:R-:W-:Y:S09]  /*4830*/  @P3 BRA `(.L_x_81) ;  /* 0xfffffff400803947 */ /* 0x000ff2000383ffff */
[----:B------:R-:W-:Y:S07]  /*4840*/  MOV R0, UR7 ;  /* 0x0000000700007c02 */ /* 0x000fee0008000f00 */
.L_x_82:
[----:B-1----:R-:W-:-:S04]  /*4850*/  SHF.L.U32 R3, R30, 0x1f, RZ ;  /* 0x0000001f1e037819 */ /* 0x002fc800000006ff */
[----:B------:R1:W3:Y:S03]  /*4860*/  SYNCS.PHASECHK.TRANS64.TRYWAIT P0, [R0+URZ+0x98], R3 ;  /* 0x00009803000075a7 */ /* 0x0002e600080011ff */
[----:B---3--:R-:W-:Y:S05]  /*4870*/  @!P0 NANOSLEEP.SYNCS 0x989680 ;  /* 0x009896800000895d */ /* 0x008fea0003900000 */
[----:B------:R-:W3:Y:S02]  /*4880*/  @!P0 SYNCS.PHASECHK.TRANS64 P0, [R0+URZ+0x98], R3 ;  /* 0x00009803000085a7 */ /* 0x000ee400080010ff */
[----:B--23--:R-:W-:Y:S05]  /*4890*/  @P0 EXIT ;  /* 0x000000000000094d */ /* 0x00cfea0003800000 */
[----:B------:R-:W-:Y:S05]  /*48a0*/  BRA `(.L_x_82) ;  /* 0xfffffffc00e87947 */ /* 0x000fea000383ffff */
.L_x_73:
[----:B------:R-:W-:-:S06]  /*48b0*/  UISETP.GE.AND UP1, UPT, UR8, 0x4, UPT ;  /* 0x000000040800788c */ /* 0x000fcc000bf26270 */
[----:B------:R-:W-:-:S13]  /*48c0*/  PLOP3.LUT P0, PT, PT, PT, UP1, 0x80, 0x8 ;  /* 0x000000000008781c */ /* 0x000fda0003f0f018 */
[----:B------:R-:W-:Y:S05]  /*48d0*/  @!P0 EXIT ;  /* 0x000000000000894d */ /* 0x000fea0003800000 */
[----:B------:R-:W-:Y:S01]  /*48e0*/  BAR.SYNC.DEFER_BLOCKING 0x6, 0xa0 ;  /* 0x0182800000007b1d */ /* 0x000fe20000010000 */
[C---:B------:R-:W-:Y:S01]  /*48f0*/  IMAD.U32 R2, R144.reuse, 0x10000, RZ ;  /* 0x0001000090027824 */ /* 0x040fe200078e00ff */
[----:B------:R-:W-:Y:S01]  /*4900*/  LOP3.LUT R143, R5, 0x60, R144, 0xf8, !PT ;  /* 0x00000060058f7812 */ /* 0x000fe200078ef890 */
[----:B------:R-:W-:Y:S01]  /*4910*/  IMAD.MOV.U32 R142, RZ, RZ, RZ ;  /* 0x000000ffff8e7224 */ /* 0x000fe200078e00ff */
[----:B------:R-:W-:Y:S01]  /*4920*/  LOP3.LUT R144, R144, 0x60, RZ, 0xc0, !PT ;  /* 0x0000006090907812 */ /* 0x000fe200078ec0ff */
[----:B------:R-:W-:Y:S01]  /*4930*/  IMAD.MOV.U32 R146, RZ, RZ, RZ ;  /* 0x000000ffff927224 */ /* 0x000fe200078e00ff */
[----:B------:R-:W-:Y:S02]  /*4940*/  UMOV UR46, 0x400 ;  /* 0x00000400002e7882 */ /* 0x000fe40000000000 */
[----:B------:R-:W1:Y:S01]  /*4950*/  LDC R137, c[0x0][0x370] ;  /* 0x0000dc00ff897b82 */ /* 0x000e620000000800 */
[----:B------:R-:W-:Y:S01]  /*4960*/  ULEA UR46, UR37, UR46, 0x18 ;  /* 0x0000002e252e7291 */ /* 0x000fe2000f8ec0ff */
[----:B------:R-:W-:-:S02]  /*4970*/  LOP3.LUT R2, R2, 0x600000, RZ, 0xc0, !PT ;  /* 0x0060000002027812 */ /* 0x000fc400078ec0ff */
[----:B------:R-:W-:Y:S01]  /*4980*/  CS2R R140, SRZ ;  /* 0x00000000008c7805 */ /* 0x000fe2000001ff00 */
[----:B------:R-:W2:Y:S02]  /*4990*/  LDCU.64 UR48, c[0x0][0x348] ;  /* 0x00006900ff3077ac */ /* 0x000ea40008000a00 */
[----:B------:R-:W-:Y:S01]  /*49a0*/  LEA R143, R143, UR46, 0x4 ;  /* 0x0000002e8f8f7c11 */ /* 0x000fe2000f8e20ff */
[----:B------:R-:W4:Y:S01]  /*49b0*/  LDC R62, c[0x0][0xb0c] ;  /* 0x0002c300ff3e7b82 */ /* 0x000f220000000800 */
[----:B------:R-:W1:Y:S01]  /*49c0*/  LDCU.64 UR40, c[0x0][0x888] ;  /* 0x00011100ff2877ac */ /* 0x000e620008000a00 */
[----:B------:R-:W1:Y:S06]  /*49d0*/  LDCU.64 UR42, c[0x0][0x890] ;  /* 0x00011200ff2a77ac */ /* 0x000e6c0008000a00 */
[----:B------:R-:W1:Y:S01]  /*49e0*/  LDC R131, c[0x0][0xb20] ;  /* 0x0002c800ff837b82 */ /* 0x000e620000000800 */
[----:B------:R-:W3:Y:S01]  /*49f0*/  LDS R3, [UR46+0x160] ;  /* 0x0001602eff037984 */ /* 0x000ee20008000800 */
[----:B------:R-:W-:-:S06]  /*4a00*/  UMOV UR39, URZ ;  /* 0x000000ff00277c82 */ /* 0x000fcc0008000000 */
[----:B------:R-:W1:Y:S08]  /*4a10*/  LDC R61, c[0x0][0xb30] ;  /* 0x0002cc00ff3d7b82 */ /* 0x000e700000000800 */
[----:B------:R-:W1:Y:S08]  /*4a20*/  LDC.64 R120, c[0x0][0xb10] ;  /* 0x0002c400ff787b82 */ /* 0x000e700000000a00 */
[----:B------:R-:W1:Y:S08]  /*4a30*/  LDC.64 R58, c[0x0][0xb18] ;  /* 0x0002c600ff3a7b82 */ /* 0x000e700000000a00 */
[----:B------:R-:W1:Y:S08]  /*4a40*/  LDC.64 R56, c[0x0][0xb28] ;  /* 0x0002ca00ff387b82 */ /* 0x000e700000000a00 */
[----:B------:R-:W1:Y:S01]  /*4a50*/  LDC.64 R118, c[0x0][0x8b0] ;  /* 0x00022c00ff767b82 */ /* 0x000e620000000a00 */
[----:B---3--:R-:W-:-:S07]  /*4a60*/  IMAD.IADD R2, R3, 0x1, R2 ;  /* 0x0000000103027824 */ /* 0x008fce00078e0202 */
[----:B------:R-:W3:Y:S08]  /*4a70*/  LDC.64 R116, c[0x0][0x8a8] ;  /* 0x00022a00ff747b82 */ /* 0x000ef00000000a00 */
[----:B--2-4-:R-:W1:Y:S02]  /*4a80*/  LDC R136, c[0x0][0x374] ;  /* 0x0000dd00ff887b82 */ /* 0x014e640000000800 */
.L_x_97:
[C---:B------:R-:W-:Y:S02]  /*4a90*/  LEA R0, R146.reuse, UR46, 0x3 ;  /* 0x0000002e92007c11 */ /* 0x040fe4000f8e18ff */
[----:B------:R-:W-:Y:S02]  /*4aa0*/  SHF.L.U32 R3, R141, 0x1f, RZ ;  /* 0x0000001f8d037819 */ /* 0x000fe400000006ff */
[----:B------:R-:W-:Y:S02]  /*4ab0*/  LEA R12, R146, UR46, 0x4 ;  /* 0x0000002e920c7c11 */ /* 0x000fe4000f8e20ff */
[----:B------:R-:W2:Y:S02]  /*4ac0*/  SYNCS.PHASECHK.TRANS64.TRYWAIT P0, [R0+URZ+0xb0], R3 ;  /* 0x0000b003000075a7 */ /* 0x000ea400080011ff */
[----:B-123--:R-:W-:Y:S05]  /*4ad0*/  @!P0 BRA `(.L_x_83) ;  /* 0x0000002800388947 */ /* 0x00efea0003800000 */
.L_x_139:
[----:B------:R-:W-:Y:S01]  /*4ae0*/  ISETP.GE.AND P0, PT, R60, 0x1, PT ;  /* 0x000000013c00780c */ /* 0x000fe20003f06270 */
[----:B------:R-:W4:Y:S01]  /*4af0*/  LDS.128 R12, [R12+0x140] ;  /* 0x000140000c0c7984 */ /* 0x000f220000000c00 */
[----:B-1----:R-:W-:Y:S01]  /*4b00*/  ISETP.NE.U32.AND P2, PT, R118, RZ, PT ;  /* 0x000000ff7600720c */ /* 0x002fe20003f45070 */
[----:B--2---:R-:W-:Y:S01]  /*4b10*/  VIADD R0, R0, 0xc0 ;  /* 0x000000c000007836 */ /* 0x004fe20000000000 */
[----:B------:R-:W-:Y:S01]  /*4b20*/  @!PT LDS RZ, [RZ] ;  /* 0x00000000fffff984 */ /* 0x000fe20000000800 */
[----:B------:R-:W-:Y:S01]  /*4b30*/  @!PT LDS RZ, [RZ] ;  /* 0x00000000fffff984 */ /* 0x000fe20000000800 */
[----:B------:R-:W-:Y:S01]  /*4b40*/  @!PT LDS RZ, [RZ] ;  /* 0x00000000fffff984 */ /* 0x000fe20000000800 */
[----:B------:R-:W-:Y:S01]  /*4b50*/  @!PT LDS RZ, [RZ] ;  /* 0x00000000fffff984 */ /* 0x000fe20000000800 */
[----:B------:R1:W-:Y:S06]  /*4b60*/  MEMBAR.ALL.CTA ;  /* 0x0000000000007992 */ /* 0x0003ec0000008000 */
[----:B-1----:R-:W1:Y:S01]  /*4b70*/  FENCE.VIEW.ASYNC.S ;  /* 0x00000000000073c6 */ /* 0x002e620000000000 */
[----:B------:R-:W-:Y:S04]  /*4b80*/  PRMT R0, RZ, 0x654, R0 ;  /* 0x00000654ff007816 */ /* 0x000fe80000000000 */
[----:B-1----:R1:W-:Y:S01]  /*4b90*/  SYNCS.ARRIVE.TRANS64.RED.A1T0 RZ, [R0+URZ], RZ ;  /* 0x000000ff00ff79a7 */ /* 0x0023e200081004ff */
[----:B----4-:R-:W-:Y:S04]  /*4ba0*/  LOP3.LUT P6, RZ, R14, 0x1, RZ, 0xc0, !PT ;  /* 0x000000010eff7812 */ /* 0x010fe800078cc0ff */
[----:B------:R-:W-:Y:S09]  /*4bb0*/  P2R R145, PR, RZ, 0x40 ;  /* 0x00000040ff917803 */ /* 0x000ff20000000000 */
[----:B------:R-:W-:Y:S02]  /*4bc0*/  @P6 MOV R65, R12 ;  /* 0x0000000c00416202 */ /* 0x000fe40000000f00 */
[----:B------:R-:W-:Y:S01]  /*4bd0*/  @P6 LOP3.LUT R63, R13, 0xffff, RZ, 0xc0, !PT ;  /* 0x0000ffff0d3f6812 */ /* 0x000fe200078ec0ff */
[----:B-1----:R-:W-:Y:S06]  /*4be0*/  @!P0 BRA `(.L_x_84) ;  /* 0x0000000000a48947 */ /* 0x002fec0003800000 */
[----:B------:R-:W-:Y:S01]  /*4bf0*/  IMAD.HI.U32 R16, R136, R59, RZ ;  /* 0x0000003b88107227 */ /* 0x000fe200078e00ff */
[----:B------:R-:W-:Y:S02]  /*4c00*/  ISETP.NE.AND P0, PT, R58, 0x1, PT ;  /* 0x000000013a00780c */ /* 0x000fe40003f05270 */
[----:B------:R-:W-:Y:S01]  /*4c10*/  ISETP.NE.AND P1, PT, R60, 0x1, PT ;  /* 0x000000013c00780c */ /* 0x000fe20003f25270 */
[-C--:B------:R-:W-:Y:S01]  /*4c20*/  IMAD.HI.U32 R10, R137, R120.reuse, RZ ;  /* 0x00000078890a7227 */ /* 0x080fe200078e00ff */
[----:B------:R-:W-:Y:S02]  /*4c30*/  SHF.R.U32.HI R11, RZ, R131, R16 ;  /* 0x00000083ff0b7219 */ /* 0x000fe40000011610 */
[----:B------:R-:W-:Y:S01]  /*4c40*/  ISETP.NE.AND P3, PT, R62, 0x1, PT ;  /* 0x000000013e00780c */ /* 0x000fe20003f65270 */
[----:B------:R-:W-:Y:S01]  /*4c50*/  IMAD.HI.U32 R20, R63, R59, RZ ;  /* 0x0000003b3f147227 */ /* 0x000fe200078e00ff */
[----:B------:R-:W-:Y:S02]  /*4c60*/  SHF.R.U32.HI R10, RZ, R121, R10 ;  /* 0x00000079ff0a7219 */ /* 0x000fe4000001160a */
[----:B------:R-:W-:Y:S01]  /*4c70*/  SEL R3, R136, R11, !P0 ;  /* 0x0000000b88037207 */ /* 0x000fe20004000000 */
[----:B------:R-:W-:Y:S01]  /*4c80*/  IMAD.HI.U32 R18, R65, R120, RZ ;  /* 0x0000007841127227 */ /* 0x000fe200078e00ff */
[----:B------:R-:W-:Y:S03]  /*4c90*/  SEL R7, R137, R10, !P3 ;  /* 0x0000000a89077207 */ /* 0x000fe60005800000 */
[-C--:B------:R-:W-:Y:S01]  /*4ca0*/  IMAD.HI.U32 R10, R3, R56.reuse, RZ ;  /* 0x00000038030a7227 */ /* 0x080fe200078e00ff */
[----:B------:R-:W-:Y:S03]  /*4cb0*/  SHF.R.U32.HI R18, RZ, R121, R18 ;  /* 0x00000079ff127219 */ /* 0x000fe60000011612 */
[----:B------:R-:W-:Y:S01]  /*4cc0*/  IMAD.HI.U32 R16, R7, R56, RZ ;  /* 0x0000003807107227 */ /* 0x000fe200078e00ff */
[----:B------:R-:W-:Y:S02]  /*4cd0*/  @P1 SHF.R.U32.HI R3, RZ, R57, R10 ;  /* 0x00000039ff031219 */ /* 0x000fe4000001160a */
[----:B------:R-:W-:Y:S02]  /*4ce0*/  SHF.R.U32.HI R10, RZ, R131, R20 ;  /* 0x00000083ff0a7219 */ /* 0x000fe40000011614 */
[----:B------:R-:W-:Y:S01]  /*4cf0*/  @P1 SHF.R.U32.HI R7, RZ, R57, R16 ;  /* 0x00000039ff071219 */ /* 0x000fe20000011610 */
[C---:B------:R-:W-:Y:S01]  /*4d00*/  IMAD R4, R60.reuse, R3, RZ ;  /* 0x000000033c047224 */ /* 0x040fe200078e02ff */
[----:B------:R-:W-:Y:S02]  /*4d10*/  SEL R5, R63, R10, !P0 ;  /* 0x0000000a3f057207 */ /* 0x000fe40004000000 */
[----:B------:R-:W-:Y:S01]  /*4d20*/  SEL R3, R65, R18, !P3 ;  /* 0x0000001241037207 */ /* 0x000fe20005800000 */
[----:B------:R-:W-:Y:S01]  /*4d30*/  IMAD R6, R60, R7, RZ ;  /* 0x000000073c067224 */ /* 0x000fe200078e02ff */
[C---:B------:R-:W-:Y:S01]  /*4d40*/  ISETP.GE.AND P0, PT, R5.reuse, R4, PT ;  /* 0x000000040500720c */ /* 0x040fe20003f06270 */
[----:B------:R-:W-:Y:S03]  /*4d50*/  IMAD.HI.U32 R8, R5, R56, RZ ;  /* 0x0000003805087227 */ /* 0x000fe600078e00ff */
[----:B------:R-:W-:Y:S01]  /*4d60*/  ISETP.GE.OR P0, PT, R3, R6, P0 ;  /* 0x000000060300720c */ /* 0x000fe20000706670 */
[----:B------:R-:W-:Y:S01]  /*4d70*/  IMAD.MOV R6, RZ, RZ, -R3 ;  /* 0x000000ffff067224 */ /* 0x000fe200078e0a03 */
[-C--:B------:R-:W-:Y:S03]  /*4d80*/  SHF.R.U32.HI R8, RZ, R57.reuse, R8 ;  /* 0x00000039ff087219 */ /* 0x080fe60000011608 */
[----:B------:R-:W-:Y:S01]  /*4d90*/  IMAD R65, R62, R6, R65 ;  /* 0x000000063e417224 */ /* 0x000fe200078e0241 */
[----:B------:R-:W-:Y:S05]  /*4da0*/  SEL R9, R5, R8, !P1 ;  /* 0x0000000805097207 */ /* 0x000fea0004800000 */
[----:B------:R-:W-:Y:S02]  /*4db0*/  IMAD.MOV R8, RZ, RZ, -R9 ;  /* 0x000000ffff087224 */ /* 0x000fe400078e0a09 */
[C---:B------:R-:W-:Y:S04]  /*4dc0*/  @!P0 IMAD.HI.U32 R4, R3.reuse, R56, RZ ;  /* 0x0000003803048227 */ /* 0x040fe800078e00ff */
[----:B------:R-:W-:Y:S01]  /*4dd0*/  IMAD R8, R60, R8, R5 ;  /* 0x000000083c087224 */ /* 0x000fe200078e0205 */
[----:B------:R-:W-:Y:S04]  /*4de0*/  @!P0 SHF.R.U32.HI R4, RZ, R57, R4 ;  /* 0x00000039ff048219 */ /* 0x000fe80000011604 */
[----:B------:R-:W-:Y:S02]  /*4df0*/  @!P0 SEL R0, R3, R4, !P1 ;  /* 0x0000000403008207 */ /* 0x000fe40004800000 */
[----:B------:R-:W-:Y:S02]  /*4e00*/  IADD3 R4, PT, PT, -R5, RZ, RZ ;  /* 0x000000ff05047210 */ /* 0x000fe40007ffe1ff */
[----:B------:R-:W-:Y:S01]  /*4e10*/  @!P0 IADD3 R9, PT, PT, R9, -R0, RZ ;  /* 0x8000000009098210 */ /* 0x000fe20007ffe0ff */
[----:B------:R-:W-:Y:S02]  /*4e20*/  @!P0 IMAD R0, R7, R8, R0 ;  /* 0x0000000807008224 */ /* 0x000fe400078e0200 */
[----:B------:R-:W-:Y:S02]  /*4e30*/  IMAD R63, R58, R4, R63 ;  /* 0x000000043a3f7224 */ /* 0x000fe400078e023f */
[----:B------:R-:W-:Y:S02]  /*4e40*/  @!P0 IMAD R5, R9, R60, R3 ;  /* 0x0000003c09058224 */ /* 0x000fe400078e0203 */
[----:B------:R-:W-:Y:S04]  /*4e50*/  @!P0 IMAD.MOV.U32 R3, RZ, RZ, R0 ;  /* 0x000000ffff038224 */ /* 0x000fe800078e0000 */
[----:B------:R-:W-:Y:S02]  /*4e60*/  IMAD R65, R3, R62, R65 ;  /* 0x0000003e03417224 */ /* 0x000fe400078e0241 */
[----:B------:R-:W-:Y:S02]  /*4e70*/  IMAD R63, R5, R58, R63 ;  /* 0x0000003a053f7224 */ /* 0x000fe400078e023f */
.L_x_84:
[----:B------:R-:W-:Y:S01]  /*4e80*/  UISETP.NE.U32.AND UP3, UPT, UR42, URZ, UPT ;  /* 0x000000ff2a00728c */ /* 0x000fe2000bf65070 */
[----:B------:R-:W-:Y:S03]  /*4e90*/  ISETP.NE.AND.EX P2, PT, R119, RZ, PT, P2 ;  /* 0x000000ff7700720c */ /* 0x000fe60003f45320 */
[----:B------:R-:W-:Y:S09]  /*4ea0*/  UISETP.NE.AND.EX UP3, UPT, UR43, URZ, UPT, UP3 ;  /* 0x000000ff2b00728c */ /* 0x000ff2000bf65330 */
[----:B------:R-:W-:Y:S05]  /*4eb0*/  BRA.U !UP3, `(.L_x_85) ;  /* 0x000000010b387547 */ /* 0x000fea000b800000 */
[----:B------:R-:W-:Y:S01]  /*4ec0*/  UISETP.NE.U32.AND UP0, UPT, UR40, URZ, UPT ;  /* 0x000000ff2800728c */ /* 0x000fe2000bf05070 */
[----:B------:R-:W-:Y:S03]  /*4ed0*/  HFMA2 R130, -RZ, RZ, 0, 5.9604644775390625e-08 ;  /* 0x00000001ff827431 */ /* 0x000fe600000001ff */
[----:B------:R-:W-:Y:S06]  /*4ee0*/  UISETP.NE.AND.EX UP0, UPT, UR41, URZ, UPT, UP0 ;  /* 0x000000ff2900728c */ /* 0x000fec000bf05300 */
[----:B------:R-:W-:Y:S05]  /*4ef0*/  PLOP3.LUT P0, PT, PT, PT, UP0, 0x80, 0x8 ;  /* 0x000000000008781c */ /* 0x000fea0003f0f008 */
[----:B------:R-:W1:Y:S01]  /*4f00*/  @UP0 LDCU.64 UR6, c[0x0][0x888] ;  /* 0x00011100ff0607ac */ /* 0x000e620008000a00 */
[----:B------:R-:W-:Y:S04]  /*4f10*/  @UP0 UIMAD UR4, UR36, UR42, URZ ;  /* 0x0000002a240402a4 */ /* 0x000fe8000f8e02ff */
[----:B-1----:R-:W-:Y:S06]  /*4f20*/  @UP0 UIMAD.WIDE UR6, UR4, 0x4, UR6 ;  /* 0x00000004040608a5 */ /* 0x002fec000f8e0206 */
[----:B------:R-:W-:Y:S02]  /*4f30*/  IMAD.U32 R4, RZ, RZ, UR6 ;  /* 0x00000006ff047e24 */ /* 0x000fe4000f8e00ff */
[----:B------:R-:W-:Y:S05]  /*4f40*/  IMAD.U32 R5, RZ, RZ, UR7 ;  /* 0x00000007ff057e24 */ /* 0x000fea000f8e00ff */
[----:B------:R-:W2:Y:S02]  /*4f50*/  @P0 LDG.E R0, desc[UR44][R4.64] ;  /* 0x0000002c04000981 */ /* 0x000ea4000c1e1900 */
[----:B--2---:R-:W-:Y:S01]  /*4f60*/  @P0 R2UR UR38, R0 ;  /* 0x00000000002602ca */ /* 0x004fe200000e0000 */
[----:B------:R-:W-:Y:S05]  /*4f70*/  IMAD.MOV.U32 R0, RZ, RZ, 0x1 ;  /* 0x00000001ff007424 */ /* 0x000fea00078e00ff */
[----:B------:R-:W-:Y:S08]  /*4f80*/  @!P0 PRMT R130, R0, 0x7610, R130 ;  /* 0x0000761000828816 */ /* 0x000ff00000000082 */
[----:B------:R-:W1:Y:S02]  /*4f90*/  @!UP0 LDCU UR38, c[0x0][0x880] ;  /* 0x00011000ff2687ac */ /* 0x000e640008000800 */
.L_x_85:
[----:B------:R-:W-:Y:S05]  /*4fa0*/  @!P2 BRA `(.L_x_86) ;  /* 0x000000000020a947 */ /* 0x000fea0003800000 */
[----:B---3--:R-:W-:Y:S04]  /*4fb0*/  ISETP.NE.U32.AND P0, PT, R116, RZ, PT ;  /* 0x000000ff7400720c */ /* 0x008fe80003f05070 */
[----:B------:R-:W-:Y:S11]  /*4fc0*/  ISETP.NE.AND.EX P0, PT, R117, RZ, PT, P0 ;  /* 0x000000ff7500720c */ /* 0x000ff60003f05300 */
[----:B------:R-:W-:Y:S02]  /*4fd0*/  @!UPT UIADD3 URZ, UPT, UPT, URZ, URZ, URZ ;  /* 0x000000fffffff290 */ /* 0x000fe4000fffe0ff */
[----:B------:R-:W2:Y:S01]  /*4fe0*/  @P0 LDC.64 R4, c[0x0][0x8a8] ;  /* 0x00022a00ff040b82 */ /* 0x000ea20000000a00 */
[----:B------:R-:W-:Y:S04]  /*4ff0*/  @P0 IMAD R0, R118, UR36, RZ ;  /* 0x0000002476000c24 */ /* 0x000fe8000f8e02ff */
[----:B--2---:R-:W-:Y:S05]  /*5000*/  @P0 IMAD.WIDE R4, R0, 0x4, R4 ;  /* 0x0000000400040825 */ /* 0x004fea00078e0204 */
[----:B-----5:R2:W5:Y:S02]  /*5010*/  @P0 LDG.E R64, desc[UR44][R4.64] ;  /* 0x0000002c04400981 */ /* 0x020564000c1e1900 */
[----:B--2---:R-:W4:Y:S02]  /*5020*/  @!P0 LDC R64, c[0x0][0x8a0] ;  /* 0x00022800ff408b82 */ /* 0x004f240000000800 */
.L_x_86:
[----:B------:R-:W2:Y:S01]  /*5030*/  LDC.64 R4, c[0x0][0xb10] ;  /* 0x0002c400ff047b82 */ /* 0x000ea20000000a00 */
[----:B------:R-:W-:Y:S01]  /*5040*/  UISETP.NE.AND UP4, UPT, UR47, URZ, UPT ;  /* 0x000000ff2f00728c */ /* 0x000fe2000bf85270 */
[----:B------:R-:W-:Y:S01]  /*5050*/  SHF.L.U32 R8, R142, 0x1f, RZ ;  /* 0x0000001f8e087819 */ /* 0x000fe200000006ff */
[----:B------:R-:W-:Y:S01]  /*5060*/  UPLOP3.LUT UP0, UPT, UPT, UPT, UPT, 0x40, 0x4 ;  /* 0x000000000004789c */ /* 0x000fe20003f0e870 */
[----:B------:R-:W-:Y:S01]  /*5070*/  @P6 SHF.R.U32.HI R139, RZ, 0x10, R13 ;  /* 0x00000010ff8b6819 */ /* 0x000fe2000001160d */
[----:B------:R-:W-:Y:S03]  /*5080*/  ULEA UR50, UR39, UR46, 0x3 ;  /* 0x0000002e27327291 */ /* 0x000fe6000f8e18ff */
[----:B------:R-:W3:Y:S01]  /*5090*/  LDC.64 R6, c[0x0][0xb18] ;  /* 0x0002c600ff067b82 */ /* 0x000ee20000000a00 */
[----:B------:R-:W-:Y:S01]  /*50a0*/  PLOP3.LUT P1, PT, PT, PT, UP4, 0x80, 0x8 ;  /* 0x000000000008781c */ /* 0x000fe20003f2f048 */
[----:B------:R-:W-:Y:S01]  /*50b0*/  VIADD R146, R146, 0x1 ;  /* 0x0000000192927836 */ /* 0x000fe20000000000 */
[----:B------:R-:W-:Y:S02]  /*50c0*/  CS2R R90, SRZ ;  /* 0x00000000005a7805 */ /* 0x000fe4000001ff00 */
[----:B------:R-:W-:Y:S02]  /*50d0*/  CS2R R88, SRZ ;  /* 0x0000000000587805 */ /* 0x000fe4000001ff00 */
[----:B------:R-:W-:Y:S01]  /*50e0*/  CS2R R82, SRZ ;  /* 0x0000000000527805 */ /* 0x000fe2000001ff00 */
[----:B------:R-:W1:Y:S01]  /*50f0*/  @UP4 LDCU.64 UR4, c[0x0][0x888] ;  /* 0x00011100ff0447ac */ /* 0x000e620008000a00 */
[----:B------:R-:W-:Y:S02]  /*5100*/  CS2R R80, SRZ ;  /* 0x0000000000507805 */ /* 0x000fe4000001ff00 */
[----:B------:R-:W-:Y:S02]  /*5110*/  CS2R R74, SRZ ;  /* 0x00000000004a7805 */ /* 0x000fe4000001ff00 */
[----:B------:R-:W-:Y:S01]  /*5120*/  CS2R R72, SRZ ;  /* 0x0000000000487805 */ /* 0x000fe2000001ff00 */
[----:B------:R-:W-:Y:S01]  /*5130*/  @UP4 UPLOP3.LUT UP0, UPT, UPT, UPT, UP3, 0x80, 0x8 ;  /* 0x000000000008489c */ /* 0x000fe20003f0f030 */
[----:B------:R-:W-:Y:S01]  /*5140*/  @P1 LOP3.LUT P0, RZ, R130, 0xff, RZ, 0xc0, !PT ;  /* 0x000000ff82ff1812 */ /* 0x000fe2000780c0ff */
[----:B-1----:R-:W-:Y:S02]  /*5150*/  @UP4 UISETP.NE.AND UP1, UPT, UR38, URZ, UPT ;  /* 0x000000ff2600428c */ /* 0x002fe4000bf25270 */
[----:B------:R-:W-:Y:S02]  /*5160*/  @UP4 UISETP.NE.U32.AND UP2, UPT, UR4, URZ, UPT ;  /* 0x000000ff0400428c */ /* 0x000fe4000bf45070 */
[----:B------:R-:W-:Y:S02]  /*5170*/  @UP4 USEL UR4, URZ, 0xffffffff, UP1 ;  /* 0xffffffffff044887 */ /* 0x000fe40008800000 */
[----:B------:R-:W-:Y:S06]  /*5180*/  @UP4 UISETP.NE.AND.EX UP2, UPT, UR5, URZ, UPT, UP2 ;  /* 0x000000ff0500428c */ /* 0x000fec000bf45320 */
[----:B------:R-:W-:Y:S01]  /*5190*/  @P1 VOTEU.ANY UP1, P0 ;  /* 0x0000000000ff1886 */ /* 0x000fe20000020100 */
[----:B------:R-:W-:Y:S01]  /*51a0*/  ISETP.NE.AND P0, PT, R61, 0x1, PT ;  /* 0x000000013d00780c */ /* 0x000fe20003f05270 */
[----:B------:R-:W-:Y:S04]  /*51b0*/  @UP4 USEL UR5, URZ, 0xffffffff, UP2 ;  /* 0xffffffffff054887 */ /* 0x000fe80009000000 */
[----:B------:R-:W-:Y:S04]  /*51c0*/  @UP0 USEL UR4, UR5, UR4, !UP1 ;  /* 0x0000000405040287 */ /* 0x000fe8000c800000 */
[----:B------:R-:W-:Y:S04]  /*51d0*/  @UP4 ULOP3.LUT UR4, UR4, 0x1, URZ, 0xc0, !UPT ;  /* 0x0000000104044892 */ /* 0x000fe8000f8ec0ff */
[----:B------:R-:W1:Y:S01]  /*51e0*/  @!P0 LDC R0, c[0x0][0xb20] ;  /* 0x0002c800ff008b82 */ /* 0x000e620000000800 */
[----:B------:R-:W-:Y:S01]  /*51f0*/  UISETP.NE.U32.OR UP0, UPT, UR4, 0x1, !UP4 ;  /* 0x000000010400788c */ /* 0x000fe2000e705470 */
[----:B--2---:R-:W-:Y:S01]  /*5200*/  @!P0 IMAD.HI.U32 R4, R65, R4, RZ ;  /* 0x0000000441048227 */ /* 0x004fe200078e00ff */
[----:B---3--:R-:W-:Y:S05]  /*5210*/  @!P0 ISETP.NE.AND P1, PT, R6, 0x1, PT ;  /* 0x000000010600880c */ /* 0x008fea0003f25270 */
[----:B------:R-:W2:Y:S01]  /*5220*/  @!P0 LDC R3, c[0x0][0xb0c] ;  /* 0x0002c300ff038b82 */ /* 0x000ea20000000800 */
[----:B------:R-:W-:Y:S01]  /*5230*/  @!P0 IMAD.HI.U32 R7, R63, R7, RZ ;  /* 0x000000073f078227 */ /* 0x000fe200078e00ff */
[----:B------:R-:W-:Y:S02]  /*5240*/  PLOP3.LUT P3, PT, PT, PT, UP0, 0x80, 0x8 ;  /* 0x000000000008781c */ /* 0x000fe40003f6f008 */
[----:B------:R-:W-:Y:S11]  /*5250*/  @!P0 SHF.R.U32.HI R4, RZ, R5, R4 ;  /* 0x00000005ff048219 */ /* 0x000ff60000011604 */
[----:B------:R-:W-:Y:S04]  /*5260*/  @P3 SHF.L.U32 R9, R140, 0x1f, RZ ;  /* 0x0000001f8c093819 */ /* 0x000fe800000006ff */
[----:B------:R-:W3:Y:S01]  /*5270*/  @P3 SYNCS.PHASECHK.TRANS64.TRYWAIT P5, [UR46+0x90], R9 ;  /* 0x00009009ff0035a7 */ /* 0x000ee200080a112e */
[----:B-1----:R-:W-:Y:S02]  /*5280*/  @!P0 SHF.R.U32.HI R0, RZ, R0, R7 ;  /* 0x00000000ff008219 */ /* 0x002fe40000011607 */
[----:B--2---:R-:W-:Y:S02]  /*5290*/  @!P0 ISETP.NE.AND P2, PT, R3, 0x1, PT ;  /* 0x000000010300880c */ /* 0x004fe40003f45270 */
[----:B------:R-:W-:Y:S02]  /*52a0*/  @!P0 SEL R5, R63, R0, !P1 ;  /* 0x000000003f058207 */ /* 0x000fe40004800000 */
[----:B------:R-:W-:Y:S05]  /*52b0*/  @!P0 SEL R4, R65, R4, !P2 ;  /* 0x0000000441048207 */ /* 0x000fea0005000000 */
[----:B------:R-:W-:Y:S02]  /*52c0*/  @!P0 IMAD.IADD R0, R5, 0x1, -R4 ;  /* 0x0000000105008824 */ /* 0x000fe400078e0a04 */
[----:B------:R-:W-:Y:S01]  /*52d0*/  @!P0 IMAD.IADD R4, R4, 0x1, -R5 ;  /* 0x0000000104048824 */ /* 0x000fe200078e0a05 */
[----:B------:R1:W2:Y:S01]  /*52e0*/  SYNCS.PHASECHK.TRANS64.TRYWAIT P4, [UR50+0xd0], R8 ;  /* 0x0000d008ff0075a7 */ /* 0x0002a20008081132 */
[----:B------:R-:W-:Y:S02]  /*52f0*/  @!P0 IMAD R65, R0, R3, R65 ;  /* 0x0000000300418224 */ /* 0x000fe400078e0241 */
[----:B------:R-:W-:Y:S01]  /*5300*/  @!P0 IMAD R63, R4, R6, R63 ;  /* 0x00000006043f8224 */ /* 0x000fe200078e023f */
[----:B------:R-:W-:Y:S02]  /*5310*/  PLOP3.LUT P0, PT, PT, PT, PT, 0x8, 0x80 ;  /* 0x000000000080781c */ /* 0x000fe40003f0e170 */
[----:B---3--:R-:W-:Y:S01]  /*5320*/  @P3 PLOP3.LUT P0, PT, P5, PT, PT, 0x8, 0x80 ;  /* 0x000000000080381c */ /* 0x008fe20002f0e170 */
[----:B------:R-:W-:Y:S01]  /*5330*/  @!UPT UIADD3 URZ, UPT, UPT, URZ, URZ, URZ ;  /* 0x000000fffffff290 */ /* 0x000fe2000fffe0ff */
[----:B-1----:R-:W-:Y:S11]  /*5340*/  BRA.U !UP0, `(.L_x_87) ;  /* 0x0000000108907547 */ /* 0x002ff6000b800000 */
[----:B------:R-:W-:Y:S01]  /*5350*/  LOP3.LUT P1, RZ, R130, 0xff, RZ, 0xc0, !PT ;  /* 0x000000ff82ff7812 */ /* 0x000fe2000782c0ff */
[----:B------:R-:W-:Y:S01]  /*5360*/  @!UPT UIADD3 URZ, UPT, UPT, URZ, URZ, URZ ;  /* 0x000000fffffff290 */ /* 0x000fe2000fffe0ff */
[----:B------:R-:W-:Y:S11]  /*5370*/  @!P0 BRA `(.L_x_88) ;  /* 0x00000000000c8947 */ /* 0x000ff60003800000 */
[----:B------:R-:W-:Y:S04]  /*5380*/  SHF.L.U32 R3, R140, 0x1f, RZ ;  /* 0x0000001f8c037819 */ /* 0x000fe800000006ff */
[----:B------:R-:W1:Y:S02]  /*5390*/  SYNCS.PHASECHK.TRANS64.TRYWAIT P0, [UR46+0x90], R3 ;  /* 0x00009003ff0075a7 */ /* 0x000e64000800112e */
[----:B-1----:R-:W-:Y:S05]  /*53a0*/  @!P0 BRA `(.L_x_89) ;  /* 0x0000002000188947 */ /* 0x002fea0003800000 */
.L_x_88:
[----:B------:R-:W-:Y:S01]  /*53b0*/  UISETP.NE.U32.AND UP0, UPT, UR40, URZ, UPT ;  /* 0x000000ff2800728c */ /* 0x000fe2000bf05070 */
[----:B------:R-:W-:Y:S01]  /*53c0*/  CS2R R74, SRZ ;  /* 0x00000000004a7805 */ /* 0x000fe2000001ff00 */
[----:B------:R-:W-:Y:S01]  /*53d0*/  UISETP.NE.AND UP1, UPT, UR38, URZ, UPT ;  /* 0x000000ff2600728c */ /* 0x000fe2000bf25270 */
[----:B------:R-:W-:Y:S01]  /*53e0*/  CS2R R72, SRZ ;  /* 0x0000000000487805 */ /* 0x000fe2000001ff00 */
[----:B------:R-:W-:Y:S01]  /*53f0*/  UISETP.NE.AND.EX UP0, UPT, UR41, URZ, UPT, UP0 ;  /* 0x000000ff2900728c */ /* 0x000fe2000bf05300 */
[----:B------:R-:W-:Y:S01]  /*5400*/  CS2R R82, SRZ ;  /* 0x0000000000527805 */ /* 0x000fe2000001ff00 */
[----:B------:R-:W-:Y:S01]  /*5410*/  USEL UR4, URZ, 0xffffffff, UP1 ;  /* 0xffffffffff047887 */ /* 0x000fe20008800000 */
[----:B------:R-:W-:Y:S01]  /*5420*/  CS2R R80, SRZ ;  /* 0x0000000000507805 */ /* 0x000fe2000001ff00 */
[----:B------:R-:W-:Y:S01]  /*5430*/  USEL UR5, URZ, 0xffffffff, UP0 ;  /* 0xffffffffff057887 */ /* 0x000fe20008000000 */
[----:B------:R-:W-:Y:S02]  /*5440*/  CS2R R90, SRZ ;  /* 0x00000000005a7805 */ /* 0x000fe4000001ff00 */
[----:B------:R-:W-:Y:S01]  /*5450*/  CS2R R88, SRZ ;  /* 0x0000000000587805 */ /* 0x000fe2000001ff00 */
[----:B------:R-:W-:Y:S01]  /*5460*/  VOTEU.ANY UP0, P1 ;  /* 0x0000000000ff7886 */ /* 0x000fe20000800100 */
[----:B------:R-:W-:Y:S01]  /*5470*/  @UP3 USEL UR4, UR5, UR4, !UP0 ;  /* 0x0000000405043287 */ /* 0x000fe2000c000000 */
[----:B------:R-:W-:Y:S03]  /*5480*/  LOP3.LUT R140, R140, 0x1, RZ, 0x3c, !PT ;  /* 0x000000018c8c7812 */ /* 0x000fe600078e3cff */
[----:B------:R-:W-:Y:S04]  /*5490*/  ULOP3.LUT UR4, UR4, 0x1, URZ, 0xc0, !UPT ;  /* 0x0000000104047892 */ /* 0x000fe8000f8ec0ff */
[----:B------:R-:W-:Y:S02]  /*54a0*/  UISETP.NE.U32.AND UP0, UPT, UR4, 0x1, UPT ;  /* 0x000000010400788c */ /* 0x000fe4000bf05070 */
[----:B------:R-:W-:Y:S04]  /*54b0*/  UIADD3 UR4, UPT, UPT, UR46, 0x98, URZ ;  /* 0x000000982e047890 */ /* 0x000fe8000fffe0ff */
[----:B------:R-:W-:Y:S01]  /*54c0*/  PLOP3.LUT P0, PT, PT, PT, UP0, 0x80, 0x8 ;  /* 0x000000000008781c */ /* 0x000fe20003f0f008 */
[----:B------:R-:W-:Y:S11]  /*54d0*/  UPRMT UR4, UR37, 0x654, UR4 ;  /* 0x0000065425047896 */ /* 0x000ff60008000004 */
[----:B------:R-:W-:Y:S01]  /*54e0*/  @!UPT UIADD3 URZ, UPT, UPT, URZ, URZ, URZ ;  /* 0x000000fffffff290 */ /* 0x000fe2000fffe0ff */
[----:B------:R3:W1:Y:S05]  /*54f0*/  @P0 LDS.128 R72, [R143+0x180] ;  /* 0x000180008f480984 */ /* 0x00066a0000000c00 */
[----:B------:R3:W1:Y:S05]  /*5500*/  @P0 LDS.128 R80, [R143+0x980] ;  /* 0x000980008f500984 */ /* 0x00066a0000000c00 */
[----:B------:R3:W1:Y:S01]  /*5510*/  @P0 LDS.128 R88, [R143+0x1180] ;  /* 0x001180008f580984 */ /* 0x0006620000000c00 */
[----:B------:R-:W-:Y:S01]  /*5520*/  @!PT LDS RZ, [RZ] ;  /* 0x00000000fffff984 */ /* 0x000fe20000000800 */
[----:B------:R-:W-:Y:S01]  /*5530*/  @!PT LDS RZ, [RZ] ;  /* 0x00000000fffff984 */ /* 0x000fe20000000800 */
[----:B------:R-:W-:Y:S01]  /*5540*/  @!PT LDS RZ, [RZ] ;  /* 0x00000000fffff984 */ /* 0x000fe20000000800 */
[----:B------:R-:W-:Y:S01]  /*5550*/  @!PT LDS RZ, [RZ] ;  /* 0x00000000fffff984 */ /* 0x000fe20000000800 */
[----:B------:R4:W-:Y:S06]  /*5560*/  MEMBAR.ALL.CTA ;  /* 0x0000000000007992 */ /* 0x0009ec0000008000 */
[----:B----4-:R-:W4:Y:S02]  /*5570*/  FENCE.VIEW.ASYNC.S ;  /* 0x00000000000073c6 */ /* 0x010f240000000000 */
[----:B----4-:R-:W-:Y:S01]  /*5580*/  SYNCS.ARRIVE.TRANS64.RED.A1T0 RZ, [UR4], RZ ;  /* 0x000000ffffff79a7 */ /* 0x010fe20008100404 */
.L_x_87:
[----:B-1----:R-:W-:Y:S05]  /*5590*/  MOV R3, UR39 ;  /* 0x0000002700037c02 */ /* 0x002fea0008000f00 */
[----:B------:R-:W-:Y:S05]  /*55a0*/  IMAD R66, R3, 0x30, R2 ;  /* 0x0000003003427824 */ /* 0x000fea00078e0202 */
[----:B------:R-:W-:Y:S04]  /*55b0*/  SHF.R.U32.HI R5, RZ, 0x15, R66 ;  /* 0x00000015ff057819 */ /* 0x000fe80000011642 */
[----:B------:R-:W-:Y:S01]  /*55c0*/  LOP3.LUT P0, RZ, R5, 0x3, R138, 0x48, !PT ;  /* 0x0000000305ff7812 */ /* 0x000fe2000780488a */
[----:B------:R-:W-:Y:S01]  /*55d0*/  @!UPT UIADD3 URZ, UPT, UPT, URZ, URZ, URZ ;  /* 0x000000fffffff290 */ /* 0x000fe2000fffe0ff */
[----:B--2---:R-:W-:Y:S11]  /*55e0*/  @P4 BRA `(.L_x_90) ;  /* 0x0000000000084947 */ /* 0x004ff60003800000 */
[----:B------:R-:W1:Y:S02]  /*55f0*/  SYNCS.PHASECHK.TRANS64.TRYWAIT P1, [UR50+0xd0], R8 ;  /* 0x0000d008ff0075a7 */ /* 0x000e640008021132 */
[----:B-1----:R-:W-:Y:S05]  /*5600*/  @!P1 BRA `(.L_x_91) ;  /* 0x0000001c00989947 */ /* 0x002fea0003800000 */
.L_x_90:
[----:B------:R-:W-:Y:S05]  /*5610*/  @!P0 BRA `(.L_x_92) ;  /* 0x0000000000408947 */ /* 0x000fea0003800000 */
[----:B------:R-:W2:Y:S01]  /*5620*/  LDCU.64 UR8, c[0x4][0x68] ;  /* 0x01000d00ff0877ac */ /* 0x000ea20008000a00 */
[----:B------:R-:W-:Y:S01]  /*5630*/  MOV R15, 0x0 ;  /* 0x00000000000f7802 */ /* 0x000fe20000000f00 */
[----:B------:R-:W-:Y:S02]  /*5640*/  HFMA2 R12, -RZ, RZ, 0, 5.9604644775390625e-08 ;  /* 0x00000001ff0c7431 */ /* 0x000fe400000001ff */
[----:B-1----:R-:W-:Y:S02]  /*5650*/  IMAD.MOV.U32 R8, RZ, RZ, 0x192 ;  /* 0x00000192ff087424 */ /* 0x002fe400078e00ff */
[----:B------:R-:W-:Y:S01]  /*5660*/  IMAD.MOV.U32 R13, RZ, RZ, RZ ;  /* 0x000000ffff0d7224 */ /* 0x000fe200078e00ff */
[----:B------:R-:W1:Y:S01]  /*5670*/  LDCU.64 UR6, c[0x4][0x70] ;  /* 0x01000e00ff0677ac */ /* 0x000e620008000a00 */
[----:B------:R-:W3:Y:S01]  /*5680*/  LDC.64 R14, c[0x4][R15] ;  /* 0x010000000f0e7b82 */ /* 0x000ee20000000a00 */
[----:B------:R-:W4:Y:S01]  /*5690*/  LDCU.64 UR4, c[0x4][0x8] ;  /* 0x01000100ff0477ac */ /* 0x000f220008000a00 */
[----:B--2---:R-:W-:Y:S01]  /*56a0*/  MOV R5, UR9 ;  /* 0x0000000900057c02 */ /* 0x004fe20008000f00 */
[----:B------:R-:W-:Y:S01]  /*56b0*/  IMAD.U32 R4, RZ, RZ, UR8 ;  /* 0x00000008ff047e24 */ /* 0x000fe2000f8e00ff */
[----:B-1----:R-:W-:Y:S01]  /*56c0*/  MOV R7, UR7 ;  /* 0x0000000700077c02 */ /* 0x002fe20008000f00 */
[----:B------:R-:W-:Y:S01]  /*56d0*/  IMAD.U32 R6, RZ, RZ, UR6 ;  /* 0x00000006ff067e24 */ /* 0x000fe2000f8e00ff */
[----:B----4-:R-:W-:Y:S01]  /*56e0*/  MOV R11, UR5 ;  /* 0x00000005000b7c02 */ /* 0x010fe20008000f00 */
[----:B------:R-:W-:Y:S02]  /*56f0*/  IMAD.U32 R10, RZ, RZ, UR4 ;  /* 0x00000004ff0a7e24 */ /* 0x000fe4000f8e00ff */
[----:B------:R-:W-:Y:S07]  /*5700*/  LEPC R20, `(.L_x_92) ;  /* 0x000000001014794e */ /* 0x000fee0000000000 */
[----:B---3-5:R-:W-:Y:S05]  /*5710*/  CALL.ABS.NOINC R14 ;  /* 0x000000000e007343 */ /* 0x028fea0003c00000 */
.L_x_92:
[----:B------:R-:W-:Y:S05]  /*5720*/  WARPSYNC.ALL ;  /* 0x0000000000007948 */ /* 0x000fea0003800000 */
[C---:B------:R-:W-:Y:S01]  /*5730*/  R2UR UR4, R66.reuse ;  /* 0x00000000420472ca */ /* 0x040fe200000e0000 */
[----:B-1----:R-:W-:Y:S05]  /*5740*/  VIADD R3, R66, 0x10 ;  /* 0x0000001042037836 */ /* 0x002fea0000000000 */
[----:B------:R-:W-:Y:S04]  /*5750*/  SHF.R.U32.HI R3, RZ, 0x15, R3 ;  /* 0x00000015ff037819 */ /* 0x000fe80000011603 */
[----:B------:R-:W-:Y:S03]  /*5760*/  LOP3.LUT P0, RZ, R3, 0x3, R138, 0x48, !PT ;  /* 0x0000000303ff7812 */ /* 0x000fe6000780488a */
[----:B------:R-:W1:Y:S10]  /*5770*/  LDTM.x16 R40, tmem[UR4] ;  /* 0x00000004002879ee */ /* 0x000e740008240000 */
[----:B-1----:R-:W-:Y:S05]  /*5780*/  @!P0 BRA `(.L_x_93) ;  /* 0x0000000000408947 */ /* 0x002fea0003800000 */
[----:B------:R-:W1:Y:S01]  /*5790*/  LDCU.64 UR8, c[0x4][0x68] ;  /* 0x01000d00ff0877ac */ /* 0x000e620008000a00 */
[----:B------:R-:W-:Y:S01]  /*57a0*/  MOV R15, 0x0 ;  /* 0x00000000000f7802 */ /* 0x000fe20000000f00 */
[----:B------:R-:W-:Y:S02]  /*57b0*/  HFMA2 R12, -RZ, RZ, 0, 5.9604644775390625e-08 ;  /* 0x00000001ff0c7431 */ /* 0x000fe400000001ff */
[----:B------:R-:W-:Y:S02]  /*57c0*/  IMAD.MOV.U32 R8, RZ, RZ, 0x192 ;  /* 0x00000192ff087424 */ /* 0x000fe400078e00ff */
[----:B------:R-:W-:Y:S01]  /*57d0*/  IMAD.MOV.U32 R13, RZ, RZ, RZ ;  /* 0x000000ffff0d7224 */ /* 0x000fe200078e00ff */
[----:B------:R-:W2:Y:S01]  /*57e0*/  LDCU.64 UR6, c[0x4][0x70] ;  /* 0x01000e00ff0677ac */ /* 0x000ea20008000a00 */
[----:B------:R-:W3:Y:S01]  /*57f0*/  LDC.64 R14, c[0x4][R15] ;  /* 0x010000000f0e7b82 */ /* 0x000ee20000000a00 */
[----:B------:R-:W4:Y:S01]  /*5800*/  LDCU.64 UR4, c[0x4][0x8] ;  /* 0x01000100ff0477ac */ /* 0x000f220008000a00 */
[----:B-1----:R-:W-:Y:S01]  /*5810*/  MOV R5, UR9 ;  /* 0x0000000900057c02 */ /* 0x002fe20008000f00 */
[----:B------:R-:W-:Y:S01]  /*5820*/  IMAD.U32 R4, RZ, RZ, UR8 ;  /* 0x00000008ff047e24 */ /* 0x000fe2000f8e00ff */
[----:B--2---:R-:W-:Y:S01]  /*5830*/  MOV R7, UR7 ;  /* 0x0000000700077c02 */ /* 0x004fe20008000f00 */
[----:B------:R-:W-:Y:S01]  /*5840*/  IMAD.U32 R6, RZ, RZ, UR6 ;  /* 0x00000006ff067e24 */ /* 0x000fe2000f8e00ff */
[----:B----4-:R-:W-:Y:S01]  /*5850*/  MOV R11, UR5 ;  /* 0x00000005000b7c02 */ /* 0x010fe20008000f00 */
[----:B------:R-:W-:Y:S02]  /*5860*/  IMAD.U32 R10, RZ, RZ, UR4 ;  /* 0x00000004ff0a7e24 */ /* 0x000fe4000f8e00ff */
[----:B------:R-:W-:Y:S07]  /*5870*/  LEPC R20, `(.L_x_93) ;  /* 0x000000001014794e */ /* 0x000fee0000000000 */
[----:B---3-5:R-:W-:Y:S05]  /*5880*/  CALL.ABS.NOINC R14 ;  /* 0x000000000e007343 */ /* 0x028fea0003c00000 */
.L_x_93:
[----:B------:R-:W-:Y:S05]  /*5890*/  WARPSYNC.ALL ;  /* 0x0000000000007948 */ /* 0x000fea0003800000 */
[C---:B------:R-:W-:Y:S01]  /*58a0*/  R2UR UR4, R66.reuse ;  /* 0x00000000420472ca */ /* 0x040fe200000e0000 */
[----:B------:R-:W-:Y:S05]  /*58b0*/  VIADD R3, R66, 0x20 ;  /* 0x0000002042037836 */ /* 0x000fea0000000000 */
[----:B------:R-:W-:Y:S04]  /*58c0*/  SHF.R.U32.HI R3, RZ, 0x15, R3 ;  /* 0x00000015ff037819 */ /* 0x000fe80000011603 */
[----:B------:R-:W-:Y:S03]  /*58d0*/  LOP3.LUT P0, RZ, R3, 0x3, R138, 0x48, !PT ;  /* 0x0000000303ff7812 */ /* 0x000fe6000780488a */
[----:B------:R-:W1:Y:S10]  /*58e0*/  LDTM.x16 R24, tmem[UR4+0x10] ;  /* 0x00001004001879ee */ /* 0x000e740008240000 */
        /* <DEDUP_REMOVED lines=17> */
.L_x_94:
[----:B------:R-:W-:Y:S01]  /*5a00*/  ISETP.NE.AND P0, PT, R144, RZ, PT ;  /* 0x000000ff9000720c */ /* 0x000fe20003f05270 */
[----:B------:R-:W-:Y:S05]  /*5a10*/  WARPSYNC.ALL ;  /* 0x0000000000007948 */ /* 0x000fea0003800000 */
[----:B----45:R-:W-:Y:S01]  /*5a20*/  IMAD R0, R64, R40, RZ ;  /* 0x0000002840007224 */ /* 0x030fe200078e02ff */
[----:B------:R-:W-:Y:S01]  /*5a30*/  R2UR UR4, R66 ;  /* 0x00000000420472ca */ /* 0x000fe200000e0000 */
[----:B------:R-:W-:Y:S01]  /*5a40*/  UIADD3 UR5, UPT, UPT, UR50, 0xf0, URZ ;  /* 0x000000f032057890 */ /* 0x000fe2000fffe0ff */
[----:B------:R-:W-:Y:S01]  /*5a50*/  SHF.L.U32 R68, R72, 0x10, RZ ;  /* 0x0000001048447819 */ /* 0x000fe200000006ff */
[----:B------:R-:W-:Y:S01]  /*5a60*/  IMAD R3, R64, R41, RZ ;  /* 0x0000002940037224 */ /* 0x000fe200078e02ff */
[----:B------:R-:W-:Y:S01]  /*5a70*/  PRMT R67, R72, 0x8880, RZ ;  /* 0x0000888048437816 */ /* 0x000fe200000000ff */
[----:B------:R-:W-:Y:S01]  /*5a80*/  IMAD R20, R64, R42, RZ ;  /* 0x0000002a40147224 */ /* 0x000fe200078e02ff */
[----:B------:R-:W-:Y:S01]  /*5a90*/  SHF.L.U32 R69, R72, 0x8, RZ ;  /* 0x0000000848457819 */ /* 0x000fe200000006ff */
[C---:B------:R-:W-:Y:S01]  /*5aa0*/  IMAD R21, R64.reuse, R43, RZ ;  /* 0x0000002b40157224 */ /* 0x040fe200078e02ff */
[----:B------:R-:W-:Y:S01]  /*5ab0*/  SHF.R.S32.HI R68, RZ, 0x18, R68 ;  /* 0x00000018ff447819 */ /* 0x000fe20000011444 */
[----:B------:R-:W-:Y:S01]  /*5ac0*/  IMAD R0, R67, UR38, R0 ;  /* 0x0000002643007c24 */ /* 0x000fe2000f8e0200 */
[C---:B------:R-:W-:Y:S01]  /*5ad0*/  PRMT R115, R73.reuse, 0x8880, RZ ;  /* 0x0000888049737816 */ /* 0x040fe200000000ff */
[----:B------:R-:W-:Y:S01]  /*5ae0*/  IMAD R22, R64, R44, RZ ;  /* 0x0000002c40167224 */ /* 0x000fe200078e02ff */
[----:B------:R-:W-:Y:S01]  /*5af0*/  SHF.R.S32.HI R69, RZ, 0x18, R69 ;  /* 0x00000018ff457819 */ /* 0x000fe20000011445 */
[----:B------:R-:W-:Y:S01]  /*5b00*/  IMAD R3, R68, UR38, R3 ;  /* 0x0000002644037c24 */ /* 0x000fe2000f8e0203 */
[----:B------:R-:W-:Y:S01]  /*5b10*/  SHF.R.S32.HI R70, RZ, 0x18, R72 ;  /* 0x00000018ff467819 */ /* 0x000fe20000011448 */
[----:B------:R-:W-:Y:S01]  /*5b20*/  IMAD.MOV.U32 R67, RZ, RZ, R115 ;  /* 0x000000ffff437224 */ /* 0x000fe200078e0073 */
[----:B------:R-:W-:Y:S01]  /*5b30*/  SHF.L.U32 R114, R73, 0x10, RZ ;  /* 0x0000001049727819 */ /* 0x000fe200000006ff */
[----:B------:R-:W-:Y:S01]  /*5b40*/  IMAD R20, R69, UR38, R20 ;  /* 0x0000002645147c24 */ /* 0x000fe2000f8e0214 */
[----:B------:R-:W-:Y:S01]  /*5b50*/  SHF.L.U32 R112, R73, 0x8, RZ ;  /* 0x0000000849707819 */ /* 0x000fe200000006ff */
[----:B------:R-:W-:Y:S01]  /*5b60*/  IMAD R21, R70, UR38, R21 ;  /* 0x0000002646157c24 */ /* 0x000fe2000f8e0215 */
[----:B------:R-:W-:Y:S01]  /*5b70*/  SHF.R.S32.HI R68, RZ, 0x18, R114 ;  /* 0x00000018ff447819 */ /* 0x000fe20000011472 */
[----:B------:R-:W-:Y:S01]  /*5b80*/  IMAD R23, R64, R45, RZ ;  /* 0x0000002d40177224 */ /* 0x000fe200078e02ff */
[----:B------:R-:W-:Y:S01]  /*5b90*/  PRMT R110, R74, 0x8880, RZ ;  /* 0x000088804a6e7816 */ /* 0x000fe200000000ff */
[----:B------:R-:W-:Y:S01]  /*5ba0*/  IMAD R22, R67, UR38, R22 ;  /* 0x0000002643167c24 */ /* 0x000fe2000f8e0216 */
[----:B------:R-:W-:Y:S01]  /*5bb0*/  SHF.R.S32.HI R67, RZ, 0x18, R112 ;  /* 0x00000018ff437819 */ /* 0x000fe20000011470 */
[----:B------:R-:W-:Y:S01]  /*5bc0*/  IMAD R40, R64, R46, RZ ;  /* 0x0000002e40287224 */ /* 0x000fe200078e02ff */
[----:B------:R-:W-:Y:S01]  /*5bd0*/  SHF.R.S32.HI R72, RZ, 0x18, R73 ;  /* 0x00000018ff487819 */ /* 0x000fe20000011449 */
[C---:B------:R-:W-:Y:S01]  /*5be0*/  IMAD.U32 R109, R74.reuse, 0x10000, RZ ;  /* 0x000100004a6d7824 */ /* 0x040fe200078e00ff */
[----:B------:R-:W-:Y:S01]  /*5bf0*/  SHF.L.U32 R71, R74, 0x8, RZ ;  /* 0x000000084a477819 */ /* 0x000fe200000006ff */
[----:B------:R-:W-:Y:S01]  /*5c00*/  IMAD R41, R64, R47, RZ ;  /* 0x0000002f40297224 */ /* 0x000fe200078e02ff */
[----:B------:R-:W-:Y:S01]  /*5c10*/  MOV R69, R110 ;  /* 0x0000006e00457202 */ /* 0x000fe20000000f00 */
[----:B------:R-:W-:Y:S01]  /*5c20*/  IMAD R23, R68, UR38, R23 ;  /* 0x0000002644177c24 */ /* 0x000fe2000f8e0217 */
[----:B------:R-:W-:Y:S01]  /*5c30*/  SHF.R.S32.HI R68, RZ, 0x18, R109 ;  /* 0x00000018ff447819 */ /* 0x000fe2000001146d */
[C---:B------:R-:W-:Y:S01]  /*5c40*/  IMAD R42, R64.reuse, R48, RZ ;  /* 0x00000030402a7224 */ /* 0x040fe200078e02ff */
[----:B------:R-:W-:Y:S01]  /*5c50*/  PRMT R104, R75, 0x8880, RZ ;  /* 0x000088804b687816 */ /* 0x000fe200000000ff */
[----:B------:R-:W-:Y:S01]  /*5c60*/  IMAD R40, R67, UR38, R40 ;  /* 0x0000002643287c24 */ /* 0x000fe2000f8e0228 */
[----:B------:R-:W-:Y:S01]  /*5c70*/  SHF.R.S32.HI R71, RZ, 0x18, R71 ;  /* 0x00000018ff477819 */ /* 0x000fe20000011447 */
[----:B------:R-:W-:Y:S01]  /*5c80*/  IMAD R43, R64, R49, RZ ;  /* 0x00000031402b7224 */ /* 0x000fe200078e02ff */
[----:B------:R-:W-:Y:S01]  /*5c90*/  SHF.R.S32.HI R74, RZ, 0x18, R74 ;  /* 0x00000018ff4a7819 */ /* 0x000fe2000001144a */
[----:B------:R-:W-:Y:S01]  /*5ca0*/  IMAD R41, R72, UR38, R41 ;  /* 0x0000002648297c24 */ /* 0x000fe2000f8e0229 */
[C---:B------:R-:W-:Y:S01]  /*5cb0*/  SHF.L.U32 R103, R75.reuse, 0x10, RZ ;  /* 0x000000104b677819 */ /* 0x040fe200000006ff */
[C---:B------:R-:W-:Y:S01]  /*5cc0*/  IMAD R44, R64.reuse, R50, RZ ;  /* 0x00000032402c7224 */ /* 0x040fe200078e02ff */
[----:B------:R-:W-:Y:S01]  /*5cd0*/  SHF.L.U32 R102, R75, 0x8, RZ ;  /* 0x000000084b667819 */ /* 0x000fe200000006ff */
[----:B------:R-:W-:Y:S01]  /*5ce0*/  IMAD R42, R69, UR38, R42 ;  /* 0x00000026452a7c24 */ /* 0x000fe2000f8e022a */
[----:B------:R-:W-:Y:S01]  /*5cf0*/  MOV R67, R104 ;  /* 0x0000006800437202 */ /* 0x000fe20000000f00 */
[----:B------:R-:W-:Y:S01]  /*5d00*/  IMAD R45, R64, R51, RZ ;  /* 0x00000033402d7224 */ /* 0x000fe200078e02ff */
[----:B------:R-:W-:Y:S01]  /*5d10*/  PRMT R113, R80, 0x8880, RZ ;  /* 0x0000888050717816 */ /* 0x000fe200000000ff */
[----:B------:R-:W-:Y:S01]  /*5d20*/  IMAD R43, R68, UR38, R43 ;  /* 0x00000026442b7c24 */ /* 0x000fe2000f8e022b */
[----:B------:R-:W-:Y:S01]  /*5d30*/  SHF.R.S32.HI R68, RZ, 0x18, R103 ;  /* 0x00000018ff447819 */ /* 0x000fe20000011467 */
[C---:B------:R-:W-:Y:S01]  /*5d40*/  IMAD R46, R64.reuse, R52, RZ ;  /* 0x00000034402e7224 */ /* 0x040fe200078e02ff */
[----:B------:R-:W-:Y:S01]  /*5d50*/  SHF.R.S32.HI R69, RZ, 0x18, R102 ;  /* 0x00000018ff457819 */ /* 0x000fe20000011466 */
[----:B------:R-:W-:Y:S01]  /*5d60*/  IMAD R44, R71, UR38, R44 ;  /* 0x00000026472c7c24 */ /* 0x000fe2000f8e022c */
[----:B------:R-:W-:Y:S01]  /*5d70*/  SHF.R.S32.HI R76, RZ, 0x18, R75 ;  /* 0x00000018ff4c7819 */ /* 0x000fe2000001144b */
[----:B------:R-:W-:Y:S01]  /*5d80*/  IMAD R47, R64, R53, RZ ;  /* 0x00000035402f7224 */ /* 0x000fe200078e02ff */
[----:B------:R-:W-:Y:S01]  /*5d90*/  SHF.L.U32 R111, R80, 0x10, RZ ;  /* 0x00000010506f7819 */ /* 0x000fe200000006ff */
[----:B------:R-:W-:Y:S01]  /*5da0*/  IMAD R45, R74, UR38, R45 ;  /* 0x000000264a2d7c24 */ /* 0x000fe2000f8e022d */
[----:B------:R-:W-:Y:S01]  /*5db0*/  PRMT R107, R81, 0x8880, RZ ;  /* 0x00008880516b7816 */ /* 0x000fe200000000ff */
[C---:B------:R-:W-:Y:S01]  /*5dc0*/  IMAD R48, R64.reuse, R54, RZ ;  /* 0x0000003640307224 */ /* 0x040fe200078e02ff */
[----:B------:R-:W-:Y:S01]  /*5dd0*/  SHF.R.S32.HI R78, RZ, 0x18, R80 ;  /* 0x00000018ff4e7819 */ /* 0x000fe20000011450 */
[----:B------:R-:W-:Y:S01]  /*5de0*/  IMAD R46, R67, UR38, R46 ;  /* 0x00000026432e7c24 */ /* 0x000fe2000f8e022e */
[----:B------:R-:W-:Y:S01]  /*5df0*/  MOV R67, R113 ;  /* 0x0000007100437202 */ /* 0x000fe20000000f00 */
[----:B------:R-:W-:Y:S01]  /*5e00*/  IMAD R49, R64, R55, RZ ;  /* 0x0000003740317224 */ /* 0x000fe200078e02ff */
[C---:B------:R-:W-:Y:S01]  /*5e10*/  SHF.L.U32 R106, R81.reuse, 0x10, RZ ;  /* 0x00000010516a7819 */ /* 0x040fe200000006ff */
[----:B------:R-:W-:Y:S01]  /*5e20*/  IMAD R47, R68, UR38, R47 ;  /* 0x00000026442f7c24 */ /* 0x000fe2000f8e022f */
[----:B------:R-:W-:Y:S01]  /*5e30*/  SHF.R.S32.HI R68, RZ, 0x18, R111 ;  /* 0x00000018ff447819 */ /* 0x000fe2000001146f */
[----:B------:R-:W-:Y:S01]  /*5e40*/  IMAD R24, R64, R24, RZ ;  /* 0x0000001840187224 */ /* 0x000fe200078e02ff */
[----:B------:R-:W-:Y:S01]  /*5e50*/  SHF.L.U32 R105, R81, 0x8, RZ ;  /* 0x0000000851697819 */ /* 0x000fe200000006ff */
[----:B------:R-:W-:Y:S01]  /*5e60*/  IMAD.SHL.U32 R108, R80, 0x100, RZ ;  /* 0x00000100506c7824 */ /* 0x000fe200078e00ff */
[----:B------:R-:W-:Y:S01]  /*5e70*/  PRMT R101, R82, 0x8880, RZ ;  /* 0x0000888052657816 */ /* 0x000fe200000000ff */
[----:B------:R-:W-:Y:S01]  /*5e80*/  IMAD R48, R69, UR38, R48 ;  /* 0x0000002645307c24 */ /* 0x000fe2000f8e0230 */
[----:B------:R-:W-:Y:S01]  /*5e90*/  MOV R69, R107 ;  /* 0x0000006b00457202 */ /* 0x000fe20000000f00 */
        /* <DEDUP_REMOVED lines=8> */
[----:B------:R-:W-:Y:S01]  /*5f20*/  IMAD R27, R64, R27, RZ ;  /* 0x0000001b401b7224 */ /* 0x000fe200078e02ff */
[----:B------:R-:W-:Y:S01]  /*5f30*/  SHF.L.U32 R99, R82, 0x8, RZ ;  /* 0x0000000852637819 */ /* 0x000fe200000006ff */
[----:B------:R-:W-:Y:S01]  /*5f40*/  IMAD R25, R68, UR38, R25 ;  /* 0x0000002644197c24 */ /* 0x000fe2000f8e0219 */
[----:B------:R-:W-:Y:S01]  /*5f50*/  SHF.R.S32.HI R68, RZ, 0x18, R106 ;  /* 0x00000018ff447819 */ /* 0x000fe2000001146a */
[C---:B------:R-:W-:Y:S01]  /*5f60*/  IMAD R28, R64.reuse, R28, RZ ;  /* 0x0000001c401c7224 */ /* 0x040fe200078e02ff */
[----:B------:R-:W-:Y:S01]  /*5f70*/  PRMT R98, R83, 0x8880, RZ ;  /* 0x0000888053627816 */ /* 0x000fe200000000ff */
        /* <DEDUP_REMOVED lines=11> */
[----:B------:R-:W-:Y:S01]  /*6030*/  SHF.L.U32 R95, R88, 0x10, RZ ;  /* 0x00000010585f7819 */ /* 0x000fe200000006ff */
[----:B------:R-:W-:Y:S01]  /*6040*/  IMAD R29, R68, UR38, R29 ;  /* 0x00000026441d7c24 */ /* 0x000fe2000f8e021d */
[----:B------:R-:W-:Y:S01]  /*6050*/  SHF.R.S32.HI R68, RZ, 0x18, R100 ;  /* 0x00000018ff447819 */ /* 0x000fe20000011464 */
[----:B------:R-:W-:Y:S01]  /*6060*/  IMAD R32, R64, R32, RZ ;  /* 0x0000002040207224 */ /* 0x000fe200078e02ff */
[----:B------:R-:W-:Y:S01]  /*6070*/  SHF.L.U32 R93, R88, 0x8, RZ ;  /* 0x00000008585d7819 */ /* 0x000fe200000006ff */
[----:B------:R-:W-:Y:S01]  /*6080*/  IMAD R30, R71, UR38, R30 ;  /* 0x00000026471e7c24 */ /* 0x000fe2000f8e021e */
[----:B------:R-:W-:Y:S01]  /*6090*/  SHF.R.S32.HI R71, RZ, 0x18, R94 ;  /* 0x00000018ff477819 */ /* 0x000fe2000001145e */
[----:B------:R-:W-:Y:S01]  /*60a0*/  IMAD.MOV.U32 R67, RZ, RZ, R101 ;  /* 0x000000ffff437224 */ /* 0x000fe200078e0065 */
[C---:B------:R-:W-:Y:S01]  /*60b0*/  PRMT R92, R89.reuse, 0x8880, RZ ;  /* 0x00008880595c7816 */ /* 0x040fe200000000ff */
[----:B------:R-:W-:Y:S01]  /*60c0*/  IMAD R31, R80, UR38, R31 ;  /* 0x00000026501f7c24 */ /* 0x000fe2000f8e021f */
[----:B------:R-:W-:Y:S01]  /*60d0*/  SHF.R.S32.HI R70, RZ, 0x18, R88 ;  /* 0x00000018ff467819 */ /* 0x000fe20000011458 */
[C---:B------:R-:W-:Y:S01]  /*60e0*/  IMAD R33, R64.reuse, R33, RZ ;  /* 0x0000002140217224 */ /* 0x040fe200078e02ff */
[----:B------:R-:W-:Y:S01]  /*60f0*/  SHF.L.U32 R87, R89, 0x10, RZ ;  /* 0x0000001059577819 */ /* 0x000fe200000006ff */
[----:B------:R-:W-:Y:S01]  /*6100*/  IMAD R32, R67, UR38, R32 ;  /* 0x0000002643207c24 */ /* 0x000fe2000f8e0220 */
[----:B------:R-:W-:Y:S01]  /*6110*/  SHF.R.S32.HI R67, RZ, 0x18, R99 ;  /* 0x00000018ff437819 */ /* 0x000fe20000011463 */
[----:B------:R-:W-:Y:S01]  /*6120*/  IMAD R34, R64, R34, RZ ;  /* 0x0000002240227224 */ /* 0x000fe200078e02ff */
[----:B------:R-:W-:Y:S01]  /*6130*/  SHF.R.S32.HI R86, RZ, 0x18, R89 ;  /* 0x00000018ff567819 */ /* 0x000fe20000011459 */
[----:B------:R-:W-:Y:S01]  /*6140*/  IMAD.U32 R96, R83, 0x10000, RZ ;  /* 0x0001000053607824 */ /* 0x000fe200078e00ff */
[----:B------:R-:W-:Y:S01]  /*6150*/  PRMT R83, R90, 0x8880, RZ ;  /* 0x000088805a537816 */ /* 0x000fe200000000ff */
[----:B------:R-:W-:Y:S01]  /*6160*/  IMAD R35, R64, R35, RZ ;  /* 0x0000002340237224 */ /* 0x000fe200078e02ff */
[----:B------:R-:W-:Y:S01]  /*6170*/  SHF.L.U32 R81, R90, 0x10, RZ ;  /* 0x000000105a517819 */ /* 0x000fe200000006ff */
[----:B------:R-:W-:Y:S01]  /*6180*/  IMAD R33, R68, UR38, R33 ;  /* 0x0000002644217c24 */ /* 0x000fe2000f8e0221 */
[----:B------:R-:W-:Y:S01]  /*6190*/  SHF.R.S32.HI R68, RZ, 0x18, R96 ;  /* 0x00000018ff447819 */ /* 0x000fe20000011460 */
[----:B------:R-:W-:Y:S01]  /*61a0*/  IMAD R36, R64, R36, RZ ;  /* 0x0000002440247224 */ /* 0x000fe200078e02ff */
[----:B------:R-:W-:Y:S01]  /*61b0*/  SHF.L.U32 R79, R90, 0x8, RZ ;  /* 0x000000085a4f7819 */ /* 0x000fe200000006ff */
[----:B------:R-:W-:Y:S01]  /*61c0*/  IMAD R34, R67, UR38, R34 ;  /* 0x0000002643227c24 */ /* 0x000fe2000f8e0222 */
[----:B------:R-:W-:Y:S01]  /*61d0*/  MOV R67, R97 ;  /* 0x0000006100437202 */ /* 0x000fe20000000f00 */
[----:B------:R-:W-:Y:S01]  /*61e0*/  IMAD R37, R64, R37, RZ ;  /* 0x0000002540257224 */ /* 0x000fe200078e02ff */
[C---:B------:R-:W-:Y:S01]  /*61f0*/  PRMT R77, R91.reuse, 0x8880, RZ ;  /* 0x000088805b4d7816 */ /* 0x040fe200000000ff */
[----:B------:R-:W-:Y:S01]  /*6200*/  IMAD R35, R82, UR38, R35 ;  /* 0x0000002652237c24 */ /* 0x000fe2000f8e0223 */
[----:B------:R-:W-:Y:S01]  /*6210*/  SHF.R.S32.HI R88, RZ, 0x18, R90 ;  /* 0x00000018ff587819 */ /* 0x000fe2000001145a */
[C---:B------:R-:W-:Y:S01]  /*6220*/  IMAD R38, R64.reuse, R38, RZ ;  /* 0x0000002640267224 */ /* 0x040fe200078e02ff */
[----:B------:R-:W-:Y:S01]  /*6230*/  SHF.L.U32 R75, R91, 0x10, RZ ;  /* 0x000000105b4b7819 */ /* 0x000fe200000006ff */
[----:B------:R-:W-:Y:S01]  /*6240*/  IMAD R36, R69, UR38, R36 ;  /* 0x0000002645247c24 */ /* 0x000fe2000f8e0224 */
[----:B------:R-:W-:Y:S01]  /*6250*/  MOV R69, R92 ;  /* 0x0000005c00457202 */ /* 0x000fe20000000f00 */
[----:B------:R-:W-:Y:S01]  /*6260*/  IMAD R39, R64, R39, RZ ;  /* 0x0000002740277224 */ /* 0x000fe200078e02ff */
[----:B------:R-:W-:Y:S01]  /*6270*/  SHF.L.U32 R73, R91, 0x8, RZ ;  /* 0x000000085b497819 */ /* 0x000fe200000006ff */
[----:B------:R-:W-:Y:S01]  /*6280*/  IMAD R37, R68, UR38, R37 ;  /* 0x0000002644257c24 */ /* 0x000fe2000f8e0225 */
[----:B------:R-:W-:Y:S01]  /*6290*/  SHF.R.S32.HI R68, RZ, 0x18, R95 ;  /* 0x00000018ff447819 */ /* 0x000fe2000001145f */
[----:B------:R-:W-:Y:S01]  /*62a0*/  IMAD R38, R71, UR38, R38 ;  /* 0x0000002647267c24 */ /* 0x000fe2000f8e0226 */
[----:B------:R-:W-:Y:S01]  /*62b0*/  SHF.R.S32.HI R90, RZ, 0x18, R91 ;  /* 0x00000018ff5a7819 */ /* 0x000fe2000001145b */
[----:B------:R-:W-:Y:S01]  /*62c0*/  IMAD R39, R84, UR38, R39 ;  /* 0x0000002654277c24 */ /* 0x000fe2000f8e0227 */
[----:B------:R-:W-:Y:S01]  /*62d0*/  I2IP.S8.S32.SAT R124, R21, R20, RZ ;  /* 0x00000014157c7239 */ /* 0x000fe200000014ff */
[----:B------:R-:W-:Y:S01]  /*62e0*/  IMAD.SHL.U32 R85, R89, 0x100, RZ ;  /* 0x0000010059557824 */ /* 0x000fe200078e00ff */
[----:B------:R-:W-:Y:S01]  /*62f0*/  I2IP.S8.S32.SAT R125, R41, R40, RZ ;  /* 0x00000028297d7239 */ /* 0x000fe200000014ff */
[----:B------:R-:W1:Y:S01]  /*6300*/  LDTM.x16 R4, tmem[UR4+0x20] ;  /* 0x00002004000479ee */ /* 0x000e620008240000 */
[----:B------:R-:W-:Y:S01]  /*6310*/  NOP ;  /* 0x0000000000007918 */ /* 0x000fe20000000000 */
[----:B------:R-:W-:Y:S01]  /*6320*/  UPRMT UR5, UR37, 0x654, UR5 ;  /* 0x0000065425057896 */ /* 0x000fe20008000005 */
[----:B------:R-:W-:Y:S01]  /*6330*/  I2IP.S8.S32.SAT R124, R3, R0, R124 ;  /* 0x00000000037c7239 */ /* 0x000fe2000000147c */
[----:B------:R-:W-:Y:S01]  /*6340*/  UIADD3 UR16, UPT, UPT, UR39, 0x1, URZ ;  /* 0x0000000127107890 */ /* 0x000fe2000fffe0ff */
[----:B------:R-:W-:Y:S01]  /*6350*/  I2IP.S8.S32.SAT R125, R23, R22, R125 ;  /* 0x00000016177d7239 */ /* 0x000fe2000000147d */
[----:B------:R-:W-:Y:S01]  /*6360*/  BSSY.RECONVERGENT B0, `(.L_x_95) ;  /* 0x000005f000007945 */ /* 0x000fe20003800200 */
[----:B------:R-:W-:Y:S02]  /*6370*/  I2IP.S8.S32.SAT R126, R45, R44, RZ ;  /* 0x0000002c2d7e7239 */ /* 0x000fe400000014ff */
[----:B------:R-:W-:Y:S02]  /*6380*/  I2IP.S8.S32.SAT R127, R49, R48, RZ ;  /* 0x00000030317f7239 */ /* 0x000fe400000014ff */
[----:B-1----:R-:W-:Y:S01]  /*6390*/  SYNCS.ARRIVE.TRANS64.RED.A1T0 RZ, [UR5], RZ ;  /* 0x000000ffffff79a7 */ /* 0x002fe20008100405 */
[----:B------:R-:W-:Y:S02]  /*63a0*/  I2IP.S8.S32.SAT R126, R43, R42, R126 ;  /* 0x0000002a2b7e7239 */ /* 0x000fe4000000147e */
[----:B------:R-:W-:Y:S02]  /*63b0*/  I2IP.S8.S32.SAT R127, R47, R46, R127 ;  /* 0x0000002e2f7f7239 */ /* 0x000fe4000000147f */
[----:B------:R-:W-:Y:S02]  /*63c0*/  I2IP.S8.S32.SAT R132, R27, R26, RZ ;  /* 0x0000001a1b847239 */ /* 0x000fe400000014ff */
[----:B------:R-:W-:Y:S01]  /*63d0*/  I2IP.S8.S32.SAT R133, R31, R30, RZ ;  /* 0x0000001e1f857239 */ /* 0x000fe200000014ff */
[----:B------:R1:W-:Y:S01]  /*63e0*/  STS.128 [R143+0x1980], R124 ;  /* 0x0019807c8f007388 */ /* 0x0003e20000000c00 */
[----:B------:R-:W-:Y:S02]  /*63f0*/  I2IP.S8.S32.SAT R132, R25, R24, R132 ;  /* 0x0000001819847239 */ /* 0x000fe40000001484 */
[----:B------:R-:W-:Y:S01]  /*6400*/  I2IP.S8.S32.SAT R133, R29, R28, R133 ;  /* 0x0000001c1d857239 */ /* 0x000fe20000001485 */
[C---:B------:R-:W-:Y:S01]  /*6410*/  IMAD R4, R64.reuse, R4, RZ ;  /* 0x0000000440047224 */ /* 0x040fe200078e02ff */
[----:B------:R-:W-:Y:S01]  /*6420*/  I2IP.S8.S32.SAT R134, R35, R34, RZ ;  /* 0x0000002223867239 */ /* 0x000fe200000014ff */
[C---:B------:R-:W-:Y:S01]  /*6430*/  IMAD R5, R64.reuse, R5, RZ ;  /* 0x0000000540057224 */ /* 0x040fe200078e02ff */
[----:B------:R-:W-:Y:S01]  /*6440*/  I2IP.S8.S32.SAT R135, R39, R38, RZ ;  /* 0x0000002627877239 */ /* 0x000fe200000014ff */
[----:B------:R-:W-:Y:S01]  /*6450*/  IMAD R4, R67, UR38, R4 ;  /* 0x0000002643047c24 */ /* 0x000fe2000f8e0204 */
[----:B------:R-:W-:Y:S01]  /*6460*/  SHF.R.S32.HI R67, RZ, 0x18, R93 ;  /* 0x00000018ff437819 */ /* 0x000fe2000001145d */
[C---:B------:R-:W-:Y:S01]  /*6470*/  IMAD R6, R64.reuse, R6, RZ ;  /* 0x0000000640067224 */ /* 0x040fe200078e02ff */
[----:B------:R-:W-:Y:S01]  /*6480*/  I2IP.S8.S32.SAT R134, R33, R32, R134 ;  /* 0x0000002021867239 */ /* 0x000fe20000001486 */
[----:B------:R-:W-:Y:S01]  /*6490*/  IMAD R7, R64, R7, RZ ;  /* 0x0000000740077224 */ /* 0x000fe200078e02ff */
[----:B------:R-:W-:Y:S01]  /*64a0*/  I2IP.S8.S32.SAT R135, R37, R36, R135 ;  /* 0x0000002425877239 */ /* 0x000fe20000001487 */
[----:B------:R-:W-:Y:S01]  /*64b0*/  IMAD R5, R68, UR38, R5 ;  /* 0x0000002644057c24 */ /* 0x000fe2000f8e0205 */
[----:B------:R-:W-:Y:S01]  /*64c0*/  SHF.R.S32.HI R68, RZ, 0x18, R87 ;  /* 0x00000018ff447819 */ /* 0x000fe20000011457 */
[C---:B------:R-:W-:Y:S02]  /*64d0*/  IMAD R8, R64.reuse, R8, RZ ;  /* 0x0000000840087224 */ /* 0x040fe400078e02ff */
[----:B------:R-:W-:Y:S01]  /*64e0*/  IMAD R6, R67, UR38, R6 ;  /* 0x0000002643067c24 */ /* 0x000fe2000f8e0206 */
[----:B------:R1:W-:Y:S01]  /*64f0*/  STS.128 [R143+0x2180], R132 ;  /* 0x002180848f007388 */ /* 0x0003e20000000c00 */
[----:B------:R-:W-:Y:S01]  /*6500*/  IMAD R9, R64, R9, RZ ;  /* 0x0000000940097224 */ /* 0x000fe200078e02ff */
[----:B------:R-:W-:Y:S01]  /*6510*/  SHF.R.S32.HI R67, RZ, 0x18, R85 ;  /* 0x00000018ff437819 */ /* 0x000fe20000011455 */
[----:B------:R-:W-:Y:S02]  /*6520*/  IMAD R7, R70, UR38, R7 ;  /* 0x0000002646077c24 */ /* 0x000fe4000f8e0207 */
[C---:B------:R-:W-:Y:S02]  /*6530*/  IMAD R10, R64.reuse, R10, RZ ;  /* 0x0000000a400a7224 */ /* 0x040fe400078e02ff */
[----:B------:R-:W-:Y:S01]  /*6540*/  IMAD R8, R69, UR38, R8 ;  /* 0x0000002645087c24 */ /* 0x000fe2000f8e0208 */
[----:B------:R-:W-:Y:S01]  /*6550*/  I2IP.S8.S32.SAT R148, R7, R6, RZ ;  /* 0x0000000607947239 */ /* 0x000fe200000014ff */
[----:B------:R-:W-:Y:S01]  /*6560*/  IMAD R11, R64, R11, RZ ;  /* 0x0000000b400b7224 */ /* 0x000fe200078e02ff */
[----:B------:R-:W-:Y:S01]  /*6570*/  MOV R69, R83 ;  /* 0x0000005300457202 */ /* 0x000fe20000000f00 */
[----:B------:R-:W-:Y:S01]  /*6580*/  IMAD R9, R68, UR38, R9 ;  /* 0x0000002644097c24 */ /* 0x000fe2000f8e0209 */
[----:B------:R-:W-:Y:S01]  /*6590*/  I2IP.S8.S32.SAT R148, R5, R4, R148 ;  /* 0x0000000405947239 */ /* 0x000fe20000001494 */
[C---:B------:R-:W-:Y:S01]  /*65a0*/  IMAD R12, R64.reuse, R12, RZ ;  /* 0x0000000c400c7224 */ /* 0x040fe200078e02ff */
[----:B------:R-:W-:Y:S01]  /*65b0*/  SHF.R.S32.HI R68, RZ, 0x18, R81 ;  /* 0x00000018ff447819 */ /* 0x000fe20000011451 */
[----:B------:R-:W-:Y:S01]  /*65c0*/  IMAD R10, R67, UR38, R10 ;  /* 0x00000026430a7c24 */ /* 0x000fe2000f8e020a */
[----:B------:R-:W-:Y:S01]  /*65d0*/  SHF.R.S32.HI R67, RZ, 0x18, R79 ;  /* 0x00000018ff437819 */ /* 0x000fe2000001144f */
[----:B------:R-:W-:Y:S02]  /*65e0*/  IMAD R13, R64, R13, RZ ;  /* 0x0000000d400d7224 */ /* 0x000fe400078e02ff */
[----:B------:R-:W-:Y:S02]  /*65f0*/  IMAD R11, R86, UR38, R11 ;  /* 0x00000026560b7c24 */ /* 0x000fe4000f8e020b */
[C---:B------:R-:W-:Y:S02]  /*6600*/  IMAD R14, R64.reuse, R14, RZ ;  /* 0x0000000e400e7224 */ /* 0x040fe400078e02ff */
[----:B------:R-:W-:Y:S01]  /*6610*/  IMAD R12, R69, UR38, R12 ;  /* 0x00000026450c7c24 */ /* 0x000fe2000f8e020c */
[----:B------:R-:W-:Y:S01]  /*6620*/  I2IP.S8.S32.SAT R149, R11, R10, RZ ;  /* 0x0000000a0b957239 */ /* 0x000fe200000014ff */
[----:B------:R-:W-:Y:S01]  /*6630*/  IMAD R15, R64, R15, RZ ;  /* 0x0000000f400f7224 */ /* 0x000fe200078e02ff */
[----:B------:R-:W-:Y:S01]  /*6640*/  MOV R69, R77 ;  /* 0x0000004d00457202 */ /* 0x000fe20000000f00 */
[----:B------:R-:W-:Y:S01]  /*6650*/  IMAD R13, R68, UR38, R13 ;  /* 0x00000026440d7c24 */ /* 0x000fe2000f8e020d */
[----:B------:R-:W-:Y:S01]  /*6660*/  SHF.R.S32.HI R68, RZ, 0x18, R75 ;  /* 0x00000018ff447819 */ /* 0x000fe2000001144b */
[C---:B------:R-:W-:Y:S01]  /*6670*/  IMAD R16, R64.reuse, R16, RZ ;  /* 0x0000001040107224 */ /* 0x040fe200078e02ff */
[----:B------:R-:W-:Y:S01]  /*6680*/  I2IP.S8.S32.SAT R149, R9, R8, R149 ;  /* 0x0000000809957239 */ /* 0x000fe20000001495 */
[----:B------:R-:W-:Y:S01]  /*6690*/  IMAD R14, R67, UR38, R14 ;  /* 0x00000026430e7c24 */ /* 0x000fe2000f8e020e */
[----:B------:R-:W-:Y:S01]  /*66a0*/  SHF.R.S32.HI R67, RZ, 0x18, R73 ;  /* 0x00000018ff437819 */ /* 0x000fe20000011449 */
[----:B------:R-:W-:Y:S02]  /*66b0*/  IMAD R17, R64, R17, RZ ;  /* 0x0000001140117224 */ /* 0x000fe400078e02ff */
[----:B------:R-:W-:Y:S02]  /*66c0*/  IMAD R15, R88, UR38, R15 ;  /* 0x00000026580f7c24 */ /* 0x000fe4000f8e020f */
[----:B------:R-:W-:Y:S02]  /*66d0*/  IMAD R16, R69, UR38, R16 ;  /* 0x0000002645107c24 */ /* 0x000fe4000f8e0210 */
[----:B------:R-:W-:Y:S01]  /*66e0*/  IMAD R18, R64, R18, RZ ;  /* 0x0000001240127224 */ /* 0x000fe200078e02ff */
[----:B------:R-:W-:Y:S01]  /*66f0*/  I2IP.S8.S32.SAT R147, R15, R14, RZ ;  /* 0x0000000e0f937239 */ /* 0x000fe200000014ff */
[----:B------:R-:W-:Y:S02]  /*6700*/  IMAD R17, R68, UR38, R17 ;  /* 0x0000002644117c24 */ /* 0x000fe4000f8e0211 */
[----:B------:R-:W-:Y:S01]  /*6710*/  IMAD R19, R64, R19, RZ ;  /* 0x0000001340137224 */ /* 0x000fe200078e02ff */
[----:B------:R-:W-:Y:S01]  /*6720*/  I2IP.S8.S32.SAT R150, R13, R12, R147 ;  /* 0x0000000c0d967239 */ /* 0x000fe20000001493 */
[----:B------:R-:W-:Y:S02]  /*6730*/  IMAD R18, R67, UR38, R18 ;  /* 0x0000002643127c24 */ /* 0x000fe4000f8e0212 */
[----:B------:R-:W-:Y:S05]  /*6740*/  IMAD R19, R90, UR38, R19 ;  /* 0x000000265a137c24 */ /* 0x000fea000f8e0213 */
[----:B------:R-:W-:Y:S04]  /*6750*/  I2IP.S8.S32.SAT R152, R19, R18, RZ ;  /* 0x0000001213987239 */ /* 0x000fe800000014ff */
[----:B------:R-:W-:Y:S05]  /*6760*/  I2IP.S8.S32.SAT R151, R17, R16, R152 ;  /* 0x0000001011977239 */ /* 0x000fea0000001498 */
[----:B------:R1:W-:Y:S01]  /*6770*/  STS.128 [R143+0x2980], R148 ;  /* 0x002980948f007388 */ /* 0x0003e20000000c00 */
[----:B------:R-:W-:Y:S01]  /*6780*/  @!PT LDS RZ, [RZ] ;  /* 0x00000000fffff984 */ /* 0x000fe20000000800 */
[----:B------:R-:W-:Y:S01]  /*6790*/  @!PT LDS RZ, [RZ] ;  /* 0x00000000fffff984 */ /* 0x000fe20000000800 */
[----:B------:R-:W-:Y:S01]  /*67a0*/  @!PT LDS RZ, [RZ] ;  /* 0x00000000fffff984 */ /* 0x000fe20000000800 */
[----:B------:R-:W-:Y:S01]  /*67b0*/  @!PT LDS RZ, [RZ] ;  /* 0x00000000fffff984 */ /* 0x000fe20000000800 */
[----:B------:R2:W-:Y:S07]  /*67c0*/  MEMBAR.ALL.CTA ;  /* 0x0000000000007992 */ /* 0x0005ee0000008000 */
[----:B--2---:R-:W2:Y:S02]  /*67d0*/  FENCE.VIEW.ASYNC.S ;  /* 0x00000000000073c6 */ /* 0x004ea40000000000 */
[----:B--2---:R-:W-:Y:S06]  /*67e0*/  BAR.SYNC.DEFER_BLOCKING 0x1, 0x80 ;  /* 0x0042000000007b1d */ /* 0x004fec0000010000 */
[----:B------:R-:W-:Y:S05]  /*67f0*/  @P0 BRA `(.L_x_96) ;  /* 0x0000000000540947 */ /* 0x000fea0003800000 */
[----:B------:R-:W-:Y:S01]  /*6800*/  R2UR UR13, R123 ;  /* 0x000000007b0d72ca */ /* 0x000fe200000e0000 */
[----:B------:R-:W-:Y:S01]  /*6810*/  UIADD3 UR18, UP0, UPT, UR48, 0x680, URZ ;  /* 0x0000068030127890 */ /* 0x000fe2000ff1e0ff */
[----:B------:R-:W-:Y:S01]  /*6820*/  R2UR UR14, R129 ;  /* 0x00000000810e72ca */ /* 0x000fe200000e0000 */
[----:B------:R-:W-:Y:S02]  /*6830*/  UIADD3 UR12, UPT, UPT, UR46, 0x1980, URZ ;  /* 0x000019802e0c7890 */ /* 0x000fe4000fffe0ff */
[----:B------:R-:W-:Y:S01]  /*6840*/  UIADD3.X UR19, UPT, UPT, URZ, UR49, URZ, UP0, !UPT ;  /* 0x00000031ff137290 */ /* 0x000fe200087fe4ff */
[----:B------:R-:W-:Y:S01]  /*6850*/  UMOV UR15, UR36 ;  /* 0x00000024000f7c82 */ /* 0x000fe20008000000 */
[----:B------:R-:W-:Y:S01]  /*6860*/  UIADD3 UR8, UPT, UPT, UR46, 0x2180, URZ ;  /* 0x000021802e087890 */ /* 0x000fe2000fffe0ff */
[----:B------:R-:W-:Y:S01]  /*6870*/  UMOV UR11, UR36 ;  /* 0x00000024000b7c82 */ /* 0x000fe20008000000 */
[----:B------:R-:W-:Y:S04]  /*6880*/  UIADD3 UR4, UPT, UPT, UR46, 0x2980, URZ ;  /* 0x000029802e047890 */ /* 0x000fe8000fffe0ff */
[----:B------:R-:W-:Y:S02]  /*6890*/  UIMAD UR13, UR13, 0x30, URZ ;  /* 0x000000300d0d78a4 */ /* 0x000fe4000f8e02ff */
[----:B------:R-:W-:Y:S02]  /*68a0*/  USHF.L.U32 UR14, UR14, 0x7, URZ ;  /* 0x000000070e0e7899 */ /* 0x000fe400080006ff */
[----:B------:R-:W-:Y:S02]  /*68b0*/  UIADD3 UR9, UPT, UPT, UR13, 0x10, URZ ;  /* 0x000000100d097890 */ /* 0x000fe4000fffe0ff */
[----:B------:R-:W-:Y:S01]  /*68c0*/  UIADD3 UR5, UPT, UPT, UR13, 0x20, URZ ;  /* 0x000000200d057890 */ /* 0x000fe2000fffe0ff */
[----:B------:R-:W-:Y:S02]  /*68d0*/  UMOV UR7, UR36 ;  /* 0x0000002400077c82 */ /* 0x000fe40008000000 */
[----:B------:R-:W-:Y:S01]  /*68e0*/  UMOV UR10, UR14 ;  /* 0x0000000e000a7c82 */ /* 0x000fe20008000000 */
[----:B------:R-:W-:Y:S01]  /*68f0*/  UMOV UR6, UR14 ;  /* 0x0000000e00067c82 */ /* 0x000fe20008000000 */
[----:B------:R2:W-:Y:S02]  /*6900*/  UTMASTG.3D [UR12], [UR18] ;  /* 0x0000000c120073b5 */ /* 0x0005e40008010000 */
[----:B------:R2:W-:Y:S02]  /*6910*/  UTMASTG.3D [UR8], [UR18] ;  /* 0x00000008120073b5 */ /* 0x0005e40008010000 */
[----:B------:R2:W-:Y:S01]  /*6920*/  UTMASTG.3D [UR4], [UR18] ;  /* 0x00000004120073b5 */ /* 0x0005e20008010000 */
[----:B------:R0:W-:Y:S01]  /*6930*/  UTMACMDFLUSH ;  /* 0x00000000000079b7 */ /* 0x0001e20000000000 */
[----:B--2---:R-:W-:Y:S04]  /*6940*/  DEPBAR.LE SB0, 0x0 ;  /* 0x000080000000791a */ /* 0x004fe80000000000 */
.L_x_96:
[----:B------:R-:W-:Y:S05]  /*6950*/  BSYNC.RECONVERGENT B0 ;  /* 0x0000000000007941 */ /* 0x000fea0003800200 */
.L_x_95:
[----:B------:R-:W-:Y:S01]  /*6960*/  BAR.SYNC.DEFER_BLOCKING 0x1, 0x80 ;  /* 0x0042000000007b1d */ /* 0x000fe20000010000 */
[----:B------:R-:W-:Y:S01]  /*6970*/  ISETP.NE.AND P1, PT, R145, RZ, PT ;  /* 0x000000ff9100720c */ /* 0x000fe20003f25270 */
[----:B------:R-:W-:Y:S01]  /*6980*/  UISETP.NE.AND UP0, UPT, UR16, 0x4, UPT ;  /* 0x000000041000788c */ /* 0x000fe2000bf05270 */
[C---:B------:R-:W-:Y:S01]  /*6990*/  ISETP.NE.AND P0, PT, R146.reuse, 0x2, PT ;  /* 0x000000029200780c */ /* 0x040fe20003f05270 */
[----:B------:R-:W-:Y:S02]  /*69a0*/  IMAD.IADD R123, R63, 0x1, R122 ;  /* 0x000000013f7b7824 */ /* 0x000fe400078e027a */
[----:B------:R-:W-:Y:S01]  /*69b0*/  USEL UR4, URZ, 0x1, UP0 ;  /* 0x00000001ff047887 */ /* 0x000fe20008000000 */
[----:B------:R-:W-:Y:S01]  /*69c0*/  SEL R0, RZ, 0x1, P0 ;  /* 0x00000001ff007807 */ /* 0x000fe20000000000 */
[----:B------:R-:W-:Y:S01]  /*69d0*/  USEL UR39, UR16, URZ, UP0 ;  /* 0x000000ff10277287 */ /* 0x000fe20008000000 */
[----:B------:R-:W-:Y:S01]  /*69e0*/  SEL R146, R146, RZ, P0 ;  /* 0x000000ff92927207 */ /* 0x000fe20000000000 */
[----:B------:R-:W-:Y:S01]  /*69f0*/  IMAD.IADD R129, R65, 0x1, R128 ;  /* 0x0000000141817824 */ /* 0x000fe200078e0280 */
[----:B------:R-:W-:Y:S02]  /*6a00*/  LOP3.LUT R141, R141, R0, RZ, 0x3c, !PT ;  /* 0x000000008d8d7212 */ /* 0x000fe400078e3cff */
[----:B------:R-:W-:Y:S02]  /*6a10*/  LOP3.LUT R142, R142, UR4, RZ, 0x3c, !PT ;  /* 0x000000048e8e7c12 */ /* 0x000fe4000f8e3cff */
[----:B------:R-:W-:Y:S01]  /*6a20*/  @P1 R2UR UR36, R139 ;  /* 0x000000008b2412ca */ /* 0x000fe200000e0000 */
[----:B------:R-:W-:Y:S03]  /*6a30*/  @!UPT UIADD3 URZ, UPT, UPT, URZ, URZ, URZ ;  /* 0x000000fffffff290 */ /* 0x000fe6000fffe0ff */
[----:B------:R-:W-:Y:S11]  /*6a40*/  @P1 BRA `(.L_x_97) ;  /* 0xffffffe000101947 */ /* 0x000ff6000383ffff */
[----:B------:R-:W-:Y:S05]  /*6a50*/  EXIT ;  /* 0x000000000000794d */ /* 0x000fea0003800000 */
.L_x_20:
[----:B--2---:R2:W1:Y:S02]  /*6a60*/  SYNCS.PHASECHK.TRANS64.TRYWAIT P0, [R3+URZ+0x120], R2 ;  /* 0x00012002030075a7 */ /* 0x00446400080011ff */
[----:B-1----:R-:W-:Y:S05]  /*6a70*/  @!P0 NANOSLEEP.SYNCS 0x989680 ;  /* 0x009896800000895d */ /* 0x002fea0003900000 */
[----:B------:R-:W1:Y:S02]  /*6a80*/  @!P0 SYNCS.PHASECHK.TRANS64 P0, [R3+URZ+0x120], R2 ;  /* 0x00012002030085a7 */ /* 0x000e6400080010ff */
[----:B-1----:R-:W-:Y:S05]  /*6a90*/  @!P0 BRA `(.L_x_20) ;  /* 0xfffffffc00f08947 */ /* 0x002fea000383ffff */
[----:B------:R-:W-:Y:S05]  /*6aa0*/  BRA `(.L_x_98) ;  /* 0xffffffa800e47947 */ /* 0x000fea000383ffff */
.L_x_23:
[----:B-1----:R-:W-:Y:S07]  /*6ab0*/  MOV R2, UR33 ;  /* 0x0000002100027c02 */ /* 0x002fee0008000f00 */
.L_x_99:
[----:B-1----:R1:W2:Y:S02]  /*6ac0*/  SYNCS.PHASECHK.TRANS64.TRYWAIT P0, [R2+URZ+0x48], R5 ;  /* 0x00004805020075a7 */ /* 0x0022a400080011ff */
[----:B--2---:R-:W-:Y:S05]  /*6ad0*/  @!P0 NANOSLEEP.SYNCS 0x989680 ;  /* 0x009896800000895d */ /* 0x004fea0003900000 */
[----:B------:R-:W2:Y:S02]  /*6ae0*/  @!P0 SYNCS.PHASECHK.TRANS64 P0, [R2+URZ+0x48], R5 ;  /* 0x00004805020085a7 */ /* 0x000ea400080010ff */
[----:B--2---:R-:W-:Y:S05]  /*6af0*/  @!P0 BRA `(.L_x_99) ;  /* 0xfffffffc00f08947 */ /* 0x004fea000383ffff */
[----:B------:R-:W-:Y:S05]  /*6b00*/  BRA `(.L_x_22) ;  /* 0xffffffac00347947 */ /* 0x000fea000383ffff */
.L_x_29:
[----:B-1----:R-:W-:Y:S07]  /*6b10*/  MOV R2, UR17 ;  /* 0x0000001100027c02 */ /* 0x002fee0008000f00 */
.L_x_100:
[----:B-1----:R1:W2:Y:S02]  /*6b20*/  SYNCS.PHASECHK.TRANS64.TRYWAIT P0, [R2+URZ+0x48], R5 ;  /* 0x00004805020075a7 */ /* 0x0022a400080011ff */
[----:B--2---:R-:W-:Y:S05]  /*6b30*/  @!P0 NANOSLEEP.SYNCS 0x989680 ;  /* 0x009896800000895d */ /* 0x004fea0003900000 */
[----:B------:R-:W2:Y:S02]  /*6b40*/  @!P0 SYNCS.PHASECHK.TRANS64 P0, [R2+URZ+0x48], R5 ;  /* 0x00004805020085a7 */ /* 0x000ea400080010ff */
[----:B--2---:R-:W-:Y:S05]  /*6b50*/  @!P0 BRA `(.L_x_100) ;  /* 0xfffffffc00f08947 */ /* 0x004fea000383ffff */
[----:B------:R-:W-:Y:S05]  /*6b60*/  BRA `(.L_x_28) ;  /* 0xffffffac00dc7947 */ /* 0x000fea000383ffff */
.L_x_33:
[----:B-1----:R1:W2:Y:S02]  /*6b70*/  SYNCS.PHASECHK.TRANS64.TRYWAIT P0, [R2+URZ+0xb0], R3 ;  /* 0x0000b003020075a7 */ /* 0x0022a400080011ff */
[----:B--2---:R-:W-:Y:S05]  /*6b80*/  @!P0 NANOSLEEP.SYNCS 0x989680 ;  /* 0x009896800000895d */ /* 0x004fea0003900000 */
[----:B------:R-:W2:Y:S02]  /*6b90*/  @!P0 SYNCS.PHASECHK.TRANS64 P0, [R2+URZ+0xb0], R3 ;  /* 0x0000b003020085a7 */ /* 0x000ea400080010ff */
[----:B--2---:R-:W-:Y:S05]  /*6ba0*/  @!P0 BRA `(.L_x_33) ;  /* 0xfffffffc00f08947 */ /* 0x004fea000383ffff */
[----:B------:R-:W-:Y:S05]  /*6bb0*/  BRA `(.L_x_101) ;  /* 0xffffffb0006c7947 */ /* 0x000fea000383ffff */
.L_x_37:
[----:B----4-:R-:W-:-:S07]  /*6bc0*/  MOV R0, UR5 ;  /* 0x0000000500007c02 */ /* 0x010fce0008000f00 */
.L_x_102:
[----:B-1----:R1:W2:Y:S02]  /*6bd0*/  SYNCS.PHASECHK.TRANS64.TRYWAIT P0, [R0+URZ], R3 ;  /* 0x00000003000075a7 */ /* 0x0022a400080011ff */
[----:B--2---:R-:W-:Y:S05]  /*6be0*/  @!P0 NANOSLEEP.SYNCS 0x989680 ;  /* 0x009896800000895d */ /* 0x004fea0003900000 */
[----:B------:R-:W2:Y:S02]  /*6bf0*/  @!P0 SYNCS.PHASECHK.TRANS64 P0, [R0+URZ], R3 ;  /* 0x00000003000085a7 */ /* 0x000ea400080010ff */
[----:B--2---:R-:W-:Y:S05]  /*6c00*/  @!P0 BRA `(.L_x_102) ;  /* 0xfffffffc00f08947 */ /* 0x004fea000383ffff */
[----:B------:R-:W-:Y:S05]  /*6c10*/  BRA `(.L_x_103) ;  /* 0xffffffb400dc7947 */ /* 0x000fea000383ffff */
.L_x_38:
[----:B----4-:R-:W-:-:S07]  /*6c20*/  MOV R0, UR5 ;  /* 0x0000000500007c02 */ /* 0x010fce0008000f00 */
.L_x_104:
[----:B-1----:R1:W2:Y:S02]  /*6c30*/  SYNCS.PHASECHK.TRANS64.TRYWAIT P0, [R0+URZ], R3 ;  /* 0x00000003000075a7 */ /* 0x0022a400080011ff */
[----:B--2---:R-:W-:Y:S05]  /*6c40*/  @!P0 NANOSLEEP.SYNCS 0x989680 ;  /* 0x009896800000895d */ /* 0x004fea0003900000 */
[----:B------:R-:W2:Y:S02]  /*6c50*/  @!P0 SYNCS.PHASECHK.TRANS64 P0, [R0+URZ], R3 ;  /* 0x00000003000085a7 */ /* 0x000ea400080010ff */
[----:B--2---:R-:W-:Y:S05]  /*6c60*/  @!P0 BRA `(.L_x_104) ;  /* 0xfffffffc00f08947 */ /* 0x004fea000383ffff */
[----:B------:R-:W-:Y:S05]  /*6c70*/  BRA `(.L_x_105) ;  /* 0xffffffb400e87947 */ /* 0x000fea000383ffff */
.L_x_39:
[----:B----4-:R-:W-:-:S07]  /*6c80*/  MOV R0, UR5 ;  /* 0x0000000500007c02 */ /* 0x010fce0008000f00 */
.L_x_106:
[----:B-1----:R1:W2:Y:S02]  /*6c90*/  SYNCS.PHASECHK.TRANS64.TRYWAIT P0, [R0+URZ], R3 ;  /* 0x00000003000075a7 */ /* 0x0022a400080011ff */
[----:B--2---:R-:W-:Y:S05]  /*6ca0*/  @!P0 NANOSLEEP.SYNCS 0x989680 ;  /* 0x009896800000895d */ /* 0x004fea0003900000 */
[----:B------:R-:W2:Y:S02]  /*6cb0*/  @!P0 SYNCS.PHASECHK.TRANS64 P0, [R0+URZ], R3 ;  /* 0x00000003000085a7 */ /* 0x000ea400080010ff */
[----:B--2---:R-:W-:Y:S05]  /*6cc0*/  @!P0 BRA `(.L_x_106) ;  /* 0xfffffffc00f08947 */ /* 0x004fea000383ffff */
[----:B------:R-:W-:Y:S05]  /*6cd0*/  BRA `(.L_x_107) ;  /* 0xffffffb400f47947 */ /* 0x000fea000383ffff */
.L_x_40:
[----:B----4-:R-:W-:-:S07]  /*6ce0*/  MOV R0, UR5 ;  /* 0x0000000500007c02 */ /* 0x010fce0008000f00 */
.L_x_108:
[----:B-1----:R1:W2:Y:S02]  /*6cf0*/  SYNCS.PHASECHK.TRANS64.TRYWAIT P0, [R0+URZ], R3 ;  /* 0x00000003000075a7 */ /* 0x0022a400080011ff */
[----:B--2---:R-:W-:Y:S05]  /*6d00*/  @!P0 NANOSLEEP.SYNCS 0x989680 ;  /* 0x009896800000895d */ /* 0x004fea0003900000 */
[----:B------:R-:W2:Y:S02]  /*6d10*/  @!P0 SYNCS.PHASECHK.TRANS64 P0, [R0+URZ], R3 ;  /* 0x00000003000085a7 */ /* 0x000ea400080010ff */
[----:B--2---:R-:W-:Y:S05]  /*6d20*/  @!P0 BRA `(.L_x_108) ;  /* 0xfffffffc00f08947 */ /* 0x004fea000383ffff */
[----:B------:R-:W-:Y:S05]  /*6d30*/  BRA `(.L_x_109) ;  /* 0xffffffb800007947 */ /* 0x000fea000383ffff */
.L_x_41:
[----:B----4-:R-:W-:-:S07]  /*6d40*/  MOV R0, UR5 ;  /* 0x0000000500007c02 */ /* 0x010fce0008000f00 */
.L_x_110:
[----:B-1----:R1:W2:Y:S02]  /*6d50*/  SYNCS.PHASECHK.TRANS64.TRYWAIT P0, [R0+URZ], R3 ;  /* 0x00000003000075a7 */ /* 0x0022a400080011ff */
[----:B--2---:R-:W-:Y:S05]  /*6d60*/  @!P0 NANOSLEEP.SYNCS 0x989680 ;  /* 0x009896800000895d */ /* 0x004fea0003900000 */
[----:B------:R-:W2:Y:S02]  /*6d70*/  @!P0 SYNCS.PHASECHK.TRANS64 P0, [R0+URZ], R3 ;  /* 0x00000003000085a7 */ /* 0x000ea400080010ff */
[----:B--2---:R-:W-:Y:S05]  /*6d80*/  @!P0 BRA `(.L_x_110) ;  /* 0xfffffffc00f08947 */ /* 0x004fea000383ffff */
[----:B------:R-:W-:Y:S05]  /*6d90*/  BRA `(.L_x_111) ;  /* 0xffffffb8000c7947 */ /* 0x000fea000383ffff */
.L_x_42:
[----:B----4-:R-:W-:-:S07]  /*6da0*/  MOV R0, UR5 ;  /* 0x0000000500007c02 */ /* 0x010fce0008000f00 */
.L_x_112:
[----:B-1----:R1:W2:Y:S02]  /*6db0*/  SYNCS.PHASECHK.TRANS64.TRYWAIT P0, [R0+URZ], R3 ;  /* 0x00000003000075a7 */ /* 0x0022a400080011ff */
[----:B--2---:R-:W-:Y:S05]  /*6dc0*/  @!P0 NANOSLEEP.SYNCS 0x989680 ;  /* 0x009896800000895d */ /* 0x004fea0003900000 */
[----:B------:R-:W2:Y:S02]  /*6dd0*/  @!P0 SYNCS.PHASECHK.TRANS64 P0, [R0+URZ], R3 ;  /* 0x00000003000085a7 */ /* 0x000ea400080010ff */
[----:B--2---:R-:W-:Y:S05]  /*6de0*/  @!P0 BRA `(.L_x_112) ;  /* 0xfffffffc00f08947 */ /* 0x004fea000383ffff */
[----:B------:R-:W-:Y:S05]  /*6df0*/  BRA `(.L_x_113) ;  /* 0xffffffb800187947 */ /* 0x000fea000383ffff */
.L_x_43:
[----:B----4-:R-:W-:-:S07]  /*6e00*/  MOV R0, UR5 ;  /* 0x0000000500007c02 */ /* 0x010fce0008000f00 */
.L_x_114:
[----:B-1----:R1:W2:Y:S02]  /*6e10*/  SYNCS.PHASECHK.TRANS64.TRYWAIT P0, [R0+URZ], R3 ;  /* 0x00000003000075a7 */ /* 0x0022a400080011ff */
[----:B--2---:R-:W-:Y:S05]  /*6e20*/  @!P0 NANOSLEEP.SYNCS 0x989680 ;  /* 0x009896800000895d */ /* 0x004fea0003900000 */
[----:B------:R-:W2:Y:S02]  /*6e30*/  @!P0 SYNCS.PHASECHK.TRANS64 P0, [R0+URZ], R3 ;  /* 0x00000003000085a7 */ /* 0x000ea400080010ff */
[----:B--2---:R-:W-:Y:S05]  /*6e40*/  @!P0 BRA `(.L_x_114) ;  /* 0xfffffffc00f08947 */ /* 0x004fea000383ffff */
[----:B------:R-:W-:Y:S05]  /*6e50*/  BRA `(.L_x_115) ;  /* 0xffffffb800247947 */ /* 0x000fea000383ffff */
.L_x_44:
[----:B----4-:R-:W-:-:S07]  /*6e60*/  MOV R0, UR5 ;  /* 0x0000000500007c02 */ /* 0x010fce0008000f00 */
.L_x_116:
[----:B-1----:R1:W2:Y:S02]  /*6e70*/  SYNCS.PHASECHK.TRANS64.TRYWAIT P0, [R0+URZ], R3 ;  /* 0x00000003000075a7 */ /* 0x0022a400080011ff */
[----:B--2---:R-:W-:Y:S05]  /*6e80*/  @!P0 NANOSLEEP.SYNCS 0x989680 ;  /* 0x009896800000895d */ /* 0x004fea0003900000 */
[----:B------:R-:W2:Y:S02]  /*6e90*/  @!P0 SYNCS.PHASECHK.TRANS64 P0, [R0+URZ], R3 ;  /* 0x00000003000085a7 */ /* 0x000ea400080010ff */
[----:B--2---:R-:W-:Y:S05]  /*6ea0*/  @!P0 BRA `(.L_x_116) ;  /* 0xfffffffc00f08947 */ /* 0x004fea000383ffff */
[----:B------:R-:W-:Y:S05]  /*6eb0*/  BRA `(.L_x_117) ;  /* 0xffffffb800307947 */ /* 0x000fea000383ffff */
.L_x_47:
[----:B-1----:R1:W2:Y:S02]  /*6ec0*/  SYNCS.PHASECHK.TRANS64.TRYWAIT P0, [R0+URZ+0x110], R9 ;  /* 0x00011009000075a7 */ /* 0x0022a400080011ff */
[----:B--2---:R-:W-:Y:S05]  /*6ed0*/  @!P0 NANOSLEEP.SYNCS 0x989680 ;  /* 0x009896800000895d */ /* 0x004fea0003900000 */
[----:B------:R-:W2:Y:S02]  /*6ee0*/  @!P0 SYNCS.PHASECHK.TRANS64 P0, [R0+URZ+0x110], R9 ;  /* 0x00011009000085a7 */ /* 0x000ea400080010ff */
[----:B--2---:R-:W-:Y:S05]  /*6ef0*/  @!P0 BRA `(.L_x_47) ;  /* 0xfffffffc00f08947 */ /* 0x004fea000383ffff */
[----:B------:R-:W-:Y:S05]  /*6f00*/  BRA `(.L_x_118) ;  /* 0xffffffb800907947 */ /* 0x000fea000383ffff */
.L_x_48:
[----:B------:R-:W-:-:S07]  /*6f10*/  MOV R0, UR5 ;  /* 0x0000000500007c02 */ /* 0x000fce0008000f00 */
.L_x_119:
[----:B-1----:R1:W2:Y:S02]  /*6f20*/  SYNCS.PHASECHK.TRANS64.TRYWAIT P0, [R0+URZ+0xc0], R11 ;  /* 0x0000c00b000075a7 */ /* 0x0022a400080011ff */
[----:B--2---:R-:W-:Y:S05]  /*6f30*/  @!P0 NANOSLEEP.SYNCS 0x989680 ;  /* 0x009896800000895d */ /* 0x004fea0003900000 */
[----:B------:R-:W2:Y:S02]  /*6f40*/  @!P0 SYNCS.PHASECHK.TRANS64 P0, [R0+URZ+0xc0], R11 ;  /* 0x0000c00b000085a7 */ /* 0x000ea400080010ff */
[----:B--2---:R-:W-:Y:S05]  /*6f50*/  @!P0 BRA `(.L_x_119) ;  /* 0xfffffffc00f08947 */ /* 0x004fea000383ffff */
[----:B------:R-:W-:Y:S05]  /*6f60*/  BRA `(.L_x_120) ;  /* 0xffffffb800a07947 */ /* 0x000fea000383ffff */
.L_x_49:
[----:B-1----:R1:W2:Y:S02]  /*6f70*/  SYNCS.PHASECHK.TRANS64.TRYWAIT P1, [R0+URZ+0xb0], R9 ;  /* 0x0000b009000075a7 */ /* 0x0022a400080211ff */
[----:B--2---:R-:W-:Y:S05]  /*6f80*/  @!P1 NANOSLEEP.SYNCS 0x989680 ;  /* 0x009896800000995d */ /* 0x004fea0003900000 */
[----:B------:R-:W2:Y:S02]  /*6f90*/  @!P1 SYNCS.PHASECHK.TRANS64 P1, [R0+URZ+0xb0], R9 ;  /* 0x0000b009000095a7 */ /* 0x000ea400080210ff */
[----:B--2---:R-:W-:Y:S05]  /*6fa0*/  @!P1 BRA `(.L_x_49) ;  /* 0xfffffffc00f09947 */ /* 0x004fea000383ffff */
[----:B------:R-:W-:Y:S05]  /*6fb0*/  BRA `(.L_x_121) ;  /* 0xffffffb800d07947 */ /* 0x000fea000383ffff */
.L_x_52:
[----:B------:R-:W-:-:S07]  /*6fc0*/  MOV R0, UR5 ;  /* 0x0000000500007c02 */ /* 0x000fce0008000f00 */
.L_x_122:
[----:B-1----:R1:W2:Y:S02]  /*6fd0*/  SYNCS.PHASECHK.TRANS64.TRYWAIT P0, [R0+URZ+0xc0], R3 ;  /* 0x0000c003000075a7 */ /* 0x0022a400080011ff */
[----:B--2---:R-:W-:Y:S05]  /*6fe0*/  @!P0 NANOSLEEP.SYNCS 0x989680 ;  /* 0x009896800000895d */ /* 0x004fea0003900000 */
[----:B------:R-:W2:Y:S02]  /*6ff0*/  @!P0 SYNCS.PHASECHK.TRANS64 P0, [R0+URZ+0xc0], R3 ;  /* 0x0000c003000085a7 */ /* 0x000ea400080010ff */
[----:B--2---:R-:W-:Y:S05]  /*7000*/  @!P0 BRA `(.L_x_122) ;  /* 0xfffffffc00f08947 */ /* 0x004fea000383ffff */
[----:B------:R-:W-:Y:S05]  /*7010*/  BRA `(.L_x_51) ;  /* 0xffffffbc00247947 */ /* 0x000fea000383ffff */
.L_x_59:
[----:B-1----:R1:W2:Y:S02]  /*7020*/  SYNCS.PHASECHK.TRANS64.TRYWAIT P1, [R0+URZ+0xb0], R5 ;  /* 0x0000b005000075a7 */ /* 0x0022a400080211ff */
[----:B--2---:R-:W-:Y:S05]  /*7030*/  @!P1 NANOSLEEP.SYNCS 0x989680 ;  /* 0x009896800000995d */ /* 0x004fea0003900000 */
[----:B------:R-:W2:Y:S02]  /*7040*/  @!P1 SYNCS.PHASECHK.TRANS64 P1, [R0+URZ+0xb0], R5 ;  /* 0x0000b005000095a7 */ /* 0x000ea400080210ff */
[----:B--2---:R-:W-:Y:S05]  /*7050*/  @!P1 BRA `(.L_x_59) ;  /* 0xfffffffc00f09947 */ /* 0x004fea000383ffff */
[----:B------:R-:W-:Y:S05]  /*7060*/  BRA `(.L_x_123) ;  /* 0xffffffc000947947 */ /* 0x000fea000383ffff */
.L_x_60:
[----:B------:R-:W-:-:S07]  /*7070*/  MOV R3, UR14 ;  /* 0x0000000e00037c02 */ /* 0x000fce0008000f00 */
.L_x_124:
[----:B-1----:R1:W2:Y:S02]  /*7080*/  SYNCS.PHASECHK.TRANS64.TRYWAIT P0, [R3+URZ+0xf0], R0 ;  /* 0x0000f000030075a7 */ /* 0x0022a400080011ff */
[----:B--2---:R-:W-:Y:S05]  /*7090*/  @!P0 NANOSLEEP.SYNCS 0x989680 ;  /* 0x009896800000895d */ /* 0x004fea0003900000 */
[----:B------:R-:W2:Y:S02]  /*70a0*/  @!P0 SYNCS.PHASECHK.TRANS64 P0, [R3+URZ+0xf0], R0 ;  /* 0x0000f000030085a7 */ /* 0x000ea400080010ff */
[----:B--2---:R-:W-:Y:S05]  /*70b0*/  @!P0 BRA `(.L_x_124) ;  /* 0xfffffffc00f08947 */ /* 0x004fea000383ffff */
[----:B------:R-:W-:Y:S05]  /*70c0*/  BRA `(.L_x_125) ;  /* 0xffffffc000cc7947 */ /* 0x000fea000383ffff */
.L_x_63:
[----:B------:R-:W-:Y:S07]  /*70d0*/  MOV R0, UR7 ;  /* 0x0000000700007c02 */ /* 0x000fee0008000f00 */
.L_x_126:
[----:B-1----:R1:W2:Y:S02]  /*70e0*/  SYNCS.PHASECHK.TRANS64.TRYWAIT P0, [R0+URZ], R3 ;  /* 0x00000003000075a7 */ /* 0x0022a400080011ff */
[----:B--2---:R-:W-:Y:S05]  /*70f0*/  @!P0 NANOSLEEP.SYNCS 0x989680 ;  /* 0x009896800000895d */ /* 0x004fea0003900000 */
[----:B------:R-:W2:Y:S02]  /*7100*/  @!P0 SYNCS.PHASECHK.TRANS64 P0, [R0+URZ], R3 ;  /* 0x00000003000085a7 */ /* 0x000ea400080010ff */
[----:B--2---:R-:W-:Y:S05]  /*7110*/  @!P0 BRA `(.L_x_126) ;  /* 0xfffffffc00f08947 */ /* 0x004fea000383ffff */
[----:B------:R-:W-:Y:S05]  /*7120*/  BRA `(.L_x_62) ;  /* 0xffffffc000e87947 */ /* 0x000fea000383ffff */
.L_x_66:
[----:B------:R-:W-:-:S07]  /*7130*/  MOV R0, UR5 ;  /* 0x0000000500007c02 */ /* 0x000fce0008000f00 */
.L_x_127:
[----:B--2---:R2:W3:Y:S02]  /*7140*/  SYNCS.PHASECHK.TRANS64.TRYWAIT P0, [R0+URZ], R3 ;  /* 0x00000003000075a7 */ /* 0x0044e400080011ff */
[----:B---3--:R-:W-:Y:S05]  /*7150*/  @!P0 NANOSLEEP.SYNCS 0x989680 ;  /* 0x009896800000895d */ /* 0x008fea0003900000 */
[----:B------:R-:W3:Y:S02]  /*7160*/  @!P0 SYNCS.PHASECHK.TRANS64 P0, [R0+URZ], R3 ;  /* 0x00000003000085a7 */ /* 0x000ee400080010ff */
[----:B---3--:R-:W-:Y:S05]  /*7170*/  @!P0 BRA `(.L_x_127) ;  /* 0xfffffffc00f08947 */ /* 0x008fea000383ffff */
[----:B------:R-:W-:Y:S05]  /*7180*/  BRA `(.L_x_128) ;  /* 0xffffffc400c47947 */ /* 0x000fea000383ffff */
.L_x_67:
[----:B------:R-:W-:-:S07]  /*7190*/  MOV R0, UR5 ;  /* 0x0000000500007c02 */ /* 0x000fce0008000f00 */
.L_x_129:
[----:B--2---:R2:W3:Y:S02]  /*71a0*/  SYNCS.PHASECHK.TRANS64.TRYWAIT P0, [R0+URZ], R3 ;  /* 0x00000003000075a7 */ /* 0x0044e400080011ff */
[----:B---3--:R-:W-:Y:S05]  /*71b0*/  @!P0 NANOSLEEP.SYNCS 0x989680 ;  /* 0x009896800000895d */ /* 0x008fea0003900000 */
[----:B------:R-:W3:Y:S02]  /*71c0*/  @!P0 SYNCS.PHASECHK.TRANS64 P0, [R0+URZ], R3 ;  /* 0x00000003000085a7 */ /* 0x000ee400080010ff */
[----:B---3--:R-:W-:Y:S05]  /*71d0*/  @!P0 BRA `(.L_x_129) ;  /* 0xfffffffc00f08947 */ /* 0x008fea000383ffff */
[----:B------:R-:W-:Y:S05]  /*71e0*/  BRA `(.L_x_130) ;  /* 0xffffffc400d07947 */ /* 0x000fea000383ffff */
.L_x_68:
[----:B------:R-:W-:-:S07]  /*71f0*/  MOV R0, UR5 ;  /* 0x0000000500007c02 */ /* 0x000fce0008000f00 */
.L_x_131:
[----:B--2---:R2:W3:Y:S02]  /*7200*/  SYNCS.PHASECHK.TRANS64.TRYWAIT P0, [R0+URZ], R3 ;  /* 0x00000003000075a7 */ /* 0x0044e400080011ff */
[----:B---3--:R-:W-:Y:S05]  /*7210*/  @!P0 NANOSLEEP.SYNCS 0x989680 ;  /* 0x009896800000895d */ /* 0x008fea0003900000 */
[----:B------:R-:W3:Y:S02]  /*7220*/  @!P0 SYNCS.PHASECHK.TRANS64 P0, [R0+URZ], R3 ;  /* 0x00000003000085a7 */ /* 0x000ee400080010ff */
[----:B---3--:R-:W-:Y:S05]  /*7230*/  @!P0 BRA `(.L_x_131) ;  /* 0xfffffffc00f08947 */ /* 0x008fea000383ffff */
[----:B------:R-:W-:Y:S05]  /*7240*/  BRA `(.L_x_132) ;  /* 0xffffffc400dc7947 */ /* 0x000fea000383ffff */
.L_x_69:
[----:B------:R-:W-:-:S07]  /*7250*/  MOV R0, UR6 ;  /* 0x0000000600007c02 */ /* 0x000fce0008000f00 */
.L_x_133:
[----:B--2---:R2:W3:Y:S02]  /*7260*/  SYNCS.PHASECHK.TRANS64.TRYWAIT P0, [R0+URZ], R3 ;  /* 0x00000003000075a7 */ /* 0x0044e400080011ff */
[----:B---3--:R-:W-:Y:S05]  /*7270*/  @!P0 NANOSLEEP.SYNCS 0x989680 ;  /* 0x009896800000895d */ /* 0x008fea0003900000 */
[----:B------:R-:W3:Y:S02]  /*7280*/  @!P0 SYNCS.PHASECHK.TRANS64 P0, [R0+URZ], R3 ;  /* 0x00000003000085a7 */ /* 0x000ee400080010ff */
[----:B---3--:R-:W-:Y:S05]  /*7290*/  @!P0 BRA `(.L_x_133) ;  /* 0xfffffffc00f08947 */ /* 0x008fea000383ffff */
[----:B------:R-:W-:Y:S05]  /*72a0*/  BRA `(.L_x_134) ;  /* 0xffffffc400e87947 */ /* 0x000fea000383ffff */
.L_x_74:
[----:B--2---:R2:W3:Y:S02]  /*72b0*/  SYNCS.PHASECHK.TRANS64.TRYWAIT P0, [R0+URZ+0xb0], R3 ;  /* 0x0000b003000075a7 */ /* 0x0044e400080011ff */
[----:B---3--:R-:W-:Y:S05]  /*72c0*/  @!P0 NANOSLEEP.SYNCS 0x989680 ;  /* 0x009896800000895d */ /* 0x008fea0003900000 */
[----:B------:R-:W3:Y:S02]  /*72d0*/  @!P0 SYNCS.PHASECHK.TRANS64 P0, [R0+URZ+0xb0], R3 ;  /* 0x0000b003000085a7 */ /* 0x000ee400080010ff */
[----:B---3--:R-:W-:Y:S05]  /*72e0*/  @!P0 BRA `(.L_x_74) ;  /* 0xfffffffc00f08947 */ /* 0x008fea000383ffff */
[----:B------:R-:W-:Y:S05]  /*72f0*/  BRA `(.L_x_135) ;  /* 0xffffffc800e47947 */ /* 0x000fea000383ffff */
.L_x_77:
[----:B------:R-:W-:Y:S07]  /*7300*/  MOV R0, UR7 ;  /* 0x0000000700007c02 */ /* 0x000fee0008000f00 */
.L_x_136:
[----:B--2---:R2:W3:Y:S02]  /*7310*/  SYNCS.PHASECHK.TRANS64.TRYWAIT P0, [R0+URZ+0xa8], R3 ;  /* 0x0000a803000075a7 */ /* 0x0044e400080011ff */
[----:B---3--:R-:W-:Y:S05]  /*7320*/  @!P0 NANOSLEEP.SYNCS 0x989680 ;  /* 0x009896800000895d */ /* 0x008fea0003900000 */
[----:B------:R-:W3:Y:S02]  /*7330*/  @!P0 SYNCS.PHASECHK.TRANS64 P0, [R0+URZ+0xa8], R3 ;  /* 0x0000a803000085a7 */ /* 0x000ee400080010ff */
[----:B---3--:R-:W-:Y:S05]  /*7340*/  @!P0 BRA `(.L_x_136) ;  /* 0xfffffffc00f08947 */ /* 0x008fea000383ffff */
[----:B------:R-:W-:Y:S05]  /*7350*/  BRA `(.L_x_76) ;  /* 0xffffffcc00d07947 */ /* 0x000fea000383ffff */
.L_x_80:
[----:B------:R-:W-:Y:S07]  /*7360*/  MOV R3, UR7 ;  /* 0x0000000700037c02 */ /* 0x000fee0008000f00 */
.L_x_137:
[----:B-1----:R1:W2:Y:S02]  /*7370*/  SYNCS.PHASECHK.TRANS64.TRYWAIT P2, [R3+URZ+0x98], R26 ;  /* 0x0000981a030075a7 */ /* 0x0022a400080411ff */
[----:B--2---:R-:W-:Y:S05]  /*7380*/  @!P2 NANOSLEEP.SYNCS 0x989680 ;  /* 0x009896800000a95d */ /* 0x004fea0003900000 */
[----:B------:R-:W2:Y:S02]  /*7390*/  @!P2 SYNCS.PHASECHK.TRANS64 P2, [R3+URZ+0x98], R26 ;  /* 0x0000981a0300a5a7 */ /* 0x000ea400080410ff */
[----:B--2---:R-:W-:Y:S05]  /*73a0*/  @!P2 BRA `(.L_x_137) ;  /* 0xfffffffc00f0a947 */ /* 0x004fea000383ffff */
[----:B------:R-:W-:Y:S05]  /*73b0*/  BRA `(.L_x_138) ;  /* 0xffffffd000647947 */ /* 0x000fea000383ffff */
.L_x_83:
[----:B--2---:R2:W4:Y:S02]  /*73c0*/  SYNCS.PHASECHK.TRANS64.TRYWAIT P0, [R0+URZ+0xb0], R3 ;  /* 0x0000b003000075a7 */ /* 0x00452400080011ff */
[----:B----4-:R-:W-:Y:S05]  /*73d0*/  @!P0 NANOSLEEP.SYNCS 0x989680 ;  /* 0x009896800000895d */ /* 0x010fea0003900000 */
[----:B------:R-:W4:Y:S02]  /*73e0*/  @!P0 SYNCS.PHASECHK.TRANS64 P0, [R0+URZ+0xb0], R3 ;  /* 0x0000b003000085a7 */ /* 0x000f2400080010ff */
[----:B----4-:R-:W-:Y:S05]  /*73f0*/  @!P0 BRA `(.L_x_83) ;  /* 0xfffffffc00f08947 */ /* 0x010fea000383ffff */
[----:B------:R-:W-:Y:S05]  /*7400*/  BRA `(.L_x_139) ;  /* 0xffffffd400b47947 */ /* 0x000fea000383ffff */
.L_x_89:
[----:B------:R-:W-:Y:S07]  /*7410*/  MOV R0, UR46 ;  /* 0x0000002e00007c02 */ /* 0x000fee0008000f00 */
.L_x_140:
[----:B-1----:R1:W3:Y:S02]  /*7420*/  SYNCS.PHASECHK.TRANS64.TRYWAIT P0, [R0+URZ+0x90], R3 ;  /* 0x00009003000075a7 */ /* 0x0022e400080011ff */
[----:B---3--:R-:W-:Y:S05]  /*7430*/  @!P0 NANOSLEEP.SYNCS 0x989680 ;  /* 0x009896800000895d */ /* 0x008fea0003900000 */
[----:B------:R-:W3:Y:S02]  /*7440*/  @!P0 SYNCS.PHASECHK.TRANS64 P0, [R0+URZ+0x90], R3 ;  /* 0x00009003000085a7 */ /* 0x000ee400080010ff */
[----:B---3--:R-:W-:Y:S05]  /*7450*/  @!P0 BRA `(.L_x_140) ;  /* 0xfffffffc00f08947 */ /* 0x008fea000383ffff */
[----:B------:R-:W-:Y:S05]  /*7460*/  BRA `(.L_x_88) ;  /* 0xffffffdc00d07947 */ /* 0x000fea000383ffff */
.L_x_91:
[----:B------:R-:W-:Y:S07]  /*7470*/  MOV R3, UR50 ;  /* 0x0000003200037c02 */ /* 0x000fee0008000f00 */
.L_x_141:
[----:B-1----:R1:W2:Y:S02]  /*7480*/  SYNCS.PHASECHK.TRANS64.TRYWAIT P1, [R3+URZ+0xd0], R8 ;  /* 0x0000d008030075a7 */ /* 0x0022a400080211ff */
[----:B--2---:R-:W-:Y:S05]  /*7490*/  @!P1 NANOSLEEP.SYNCS 0x989680 ;  /* 0x009896800000995d */ /* 0x004fea0003900000 */
[----:B------:R-:W2:Y:S02]  /*74a0*/  @!P1 SYNCS.PHASECHK.TRANS64 P1, [R3+URZ+0xd0], R8 ;  /* 0x0000d008030095a7 */ /* 0x000ea400080210ff */
[----:B--2---:R-:W-:Y:S05]  /*74b0*/  @!P1 BRA `(.L_x_141) ;  /* 0xfffffffc00f09947 */ /* 0x004fea000383ffff */
[----:B------:R-:W-:Y:S05]  /*74c0*/  BRA `(.L_x_90) ;  /* 0xffffffe000507947 */ /* 0x000fea000383ffff */
        .weak           $__internal_0_$__cuda_sm10x_tcgen05_guardrail_trap_col_being_dealloced_not_returned_by_alloc
        .type           $__internal_0_$__cuda_sm10x_tcgen05_guardrail_trap_col_being_dealloced_not_returned_by_alloc,@function
        .size           $__internal_0_$__cuda_sm10x_tcgen05_guardrail_trap_col_being_dealloced_not_returned_by_alloc,($__internal_1_$__cuda_sm10x_tcgen05_guardrail_trap_phase_invalid_during_alloc - $__internal_0_$__cuda_sm10x_tcgen05_guardrail_trap_col_being_dealloced_not_returned_by_alloc)
$__internal_0_$__cuda_sm10x_tcgen05_guardrail_trap_col_being_dealloced_not_returned_by_alloc:
[----:B------:R-:W-:Y:S05]  /*74d0*/  BPT.TRAP 0x1 ;  /* 0x000000040000795c */ /* 0x000fea0000300000 */
[----:B------:R-:W-:-:S04]  /*74e0*/  HFMA2 R3, -RZ, RZ, 0, 0 ;  /* 0x00000000ff037431 */ /* 0x000fc800000001ff */
[----:B------:R-:W-:Y:S05]  /*74f0*/  RET.REL.NODEC R2 `(_ZN7cutlass13device_kernelINS_4gemm6kernel13GemmUniversalIN4cute5tupleIJiiiiEEENS1_10collective13CollectiveMmaINS1_35MainloopSm100TmaUmmaWarpSpecializedILi9ELi2ELi4ENS5_IJNS4_1CILi1EEESB_SB_EEEEENS5_IJNSA_ILi128EEENSA_ILi48EEESE_EEEaNS5_IJlSB_lEEEaSH_NS4_8TiledMMAINS4_8MMA_AtomIJNS4_15SM100_MMA_S8_SSIaaiLi128ELi48ELNS4_4UMMA5MajorE0ELSM_0ELNSL_8SaturateE0EEEEEENS4_6LayoutISC_NS5_IJNSA_ILi0EEESR_SR_EEEEENS5_IJNS4_10UnderscoreESU_SU_EEEEENS4_13SM90_TMA_LOADENS4_14ComposedLayoutINS4_7SwizzleILi3ELi4ELi3EEENS4_18smem_ptr_flag_bitsILi8EEENSQ_INS5_IJNSA_ILi8EEESE_EEENS5_IJSE_SB_EEEEEEEvNS4_8identityESX_S17_vS18_EENS_8epilogue10collective18CollectiveEpilogueINS1A_23Sm100TmaWarpSpecializedILi1ELi1ELi48ELb0ELb0EEEJSG_NS5_IJNSQ_ISE_SB_EENSQ_ISF_SB_EEEEEaSH_aSH_NS1A_6fusion15FusionCallbacksIS1E_NS1I_17LinearCombinationIaiaiLNS_15FloatRoundStyleE2EEESG_S1H_JEEENS4_5SM1004TMEM4LOAD26SM100_TMEM_LOAD_32dp32b16xESX_NSY_INSZ_ILi0ELi4ELi3EEES12_NSQ_INS5_IJS13_NSA_ILi16EEEEEENS5_IJS1T_SB_EEEEEEENS4_39AutoVectorizingCopyWithAssumedAlignmentILi128EEENS4_14SM90_TMA_STOREES1X_S1Z_S1Z_EEEvvEEEEvNT_6ParamsE) ;  /* 0xffffff8802c07950 */ /* 0x000fea0003c3ffff */
        .weak           $__internal_1_$__cuda_sm10x_tcgen05_guardrail_trap_phase_invalid_during_alloc
        .type           $__internal_1_$__cuda_sm10x_tcgen05_guardrail_trap_phase_invalid_during_alloc,@function
        .size           $__internal_1_$__cuda_sm10x_tcgen05_guardrail_trap_phase_invalid_during_alloc,($__internal_2_$__cuda_sm10x_tcgen05_guardrail_trap_unallocated_columns_being_dealloced - $__internal_1_$__cuda_sm10x_tcgen05_guardrail_trap_phase_invalid_during_alloc)
$__internal_1_$__cuda_sm10x_tcgen05_guardrail_trap_phase_invalid_during_alloc:
[----:B------:R-:W-:Y:S05]  /*7500*/  BPT.TRAP 0x1 ;  /* 0x000000040000795c */ /* 0x000fea0000300000 */
[----:B------:R-:W-:-:S04]  /*7510*/  MOV R3, 0x0 ;  /* 0x0000000000037802 */ /* 0x000fc80000000f00 */
[----:B------:R-:W-:Y:S05]  /*7520*/  RET.REL.NODEC R2 `(_ZN7cutlass13device_kernelINS_4gemm6kernel13GemmUniversalIN4cute5tupleIJiiiiEEENS1_10collective13CollectiveMmaINS1_35MainloopSm100TmaUmmaWarpSpecializedILi9ELi2ELi4ENS5_IJNS4_1CILi1EEESB_SB_EEEEENS5_IJNSA_ILi128EEENSA_ILi48EEESE_EEEaNS5_IJlSB_lEEEaSH_NS4_8TiledMMAINS4_8MMA_AtomIJNS4_15SM100_MMA_S8_SSIaaiLi128ELi48ELNS4_4UMMA5MajorE0ELSM_0ELNSL_8SaturateE0EEEEEENS4_6LayoutISC_NS5_IJNSA_ILi0EEESR_SR_EEEEENS5_IJNS4_10UnderscoreESU_SU_EEEEENS4_13SM90_TMA_LOADENS4_14ComposedLayoutINS4_7SwizzleILi3ELi4ELi3EEENS4_18smem_ptr_flag_bitsILi8EEENSQ_INS5_IJNSA_ILi8EEESE_EEENS5_IJSE_SB_EEEEEEEvNS4_8identityESX_S17_vS18_EENS_8epilogue10collective18CollectiveEpilogueINS1A_23Sm100TmaWarpSpecializedILi1ELi1ELi48ELb0ELb0EEEJSG_NS5_IJNSQ_ISE_SB_EENSQ_ISF_SB_EEEEEaSH_aSH_NS1A_6fusion15FusionCallbacksIS1E_NS1I_17LinearCombinationIaiaiLNS_15FloatRoundStyleE2EEESG_S1H_JEEENS4_5SM1004TMEM4LOAD26SM100_TMEM_LOAD_32dp32b16xESX_NSY_INSZ_ILi0ELi4ELi3EEES12_NSQ_INS5_IJS13_NSA_ILi16EEEEEENS5_IJS1T_SB_EEEEEEENS4_39AutoVectorizingCopyWithAssumedAlignmentILi128EEENS4_14SM90_TMA_STOREES1X_S1Z_S1Z_EEEvvEEEEvNT_6ParamsE) ;  /* 0xffffff8802b47950 */ /* 0x000fea0003c3ffff */
        .weak           $__internal_2_$__cuda_sm10x_tcgen05_guardrail_trap_unallocated_columns_being_dealloced
        .type           $__internal_2_$__cuda_sm10x_tcgen05_guardrail_trap_unallocated_columns_being_dealloced,@function
        .size           $__internal_2_$__cuda_sm10x_tcgen05_guardrail_trap_unallocated_columns_being_dealloced,(.L_x_143 - $__internal_2_$__cuda_sm10x_tcgen05_guardrail_trap_unallocated_columns_being_dealloced)
$__internal_2_$__cuda_sm10x_tcgen05_guardrail_trap_unallocated_columns_being_dealloced:
[----:B------:R-:W-:Y:S05]  /*7530*/  BPT.TRAP 0x1 ;  /* 0x000000040000795c */ /* 0x000fea0000300000 */
[----:B------:R-:W-:-:S04]  /*7540*/  HFMA2 R3, -RZ, RZ, 0, 0 ;  /* 0x00000000ff037431 */ /* 0x000fc800000001ff */
[----:B------:R-:W-:Y:S05]  /*7550*/  RET.REL.NODEC R2 `(_ZN7cutlass13device_kernelINS_4gemm6kernel13GemmUniversalIN4cute5tupleIJiiiiEEENS1_10collective13CollectiveMmaINS1_35MainloopSm100TmaUmmaWarpSpecializedILi9ELi2ELi4ENS5_IJNS4_1CILi1EEESB_SB_EEEEENS5_IJNSA_ILi128EEENSA_ILi48EEESE_EEEaNS5_IJlSB_lEEEaSH_NS4_8TiledMMAINS4_8MMA_AtomIJNS4_15SM100_MMA_S8_SSIaaiLi128ELi48ELNS4_4UMMA5MajorE0ELSM_0ELNSL_8SaturateE0EEEEEENS4_6LayoutISC_NS5_IJNSA_ILi0EEESR_SR_EEEEENS5_IJNS4_10UnderscoreESU_SU_EEEEENS4_13SM90_TMA_LOADENS4_14ComposedLayoutINS4_7SwizzleILi3ELi4ELi3EEENS4_18smem_ptr_flag_bitsILi8EEENSQ_INS5_IJNSA_ILi8EEESE_EEENS5_IJSE_SB_EEEEEEEvNS4_8identityESX_S17_vS18_EENS_8epilogue10collective18CollectiveEpilogueINS1A_23Sm100TmaWarpSpecializedILi1ELi1ELi48ELb0ELb0EEEJSG_NS5_IJNSQ_ISE_SB_EENSQ_ISF_SB_EEEEEaSH_aSH_NS1A_6fusion15FusionCallbacksIS1E_NS1I_17LinearCombinationIaiaiLNS_15FloatRoundStyleE2EEESG_S1H_JEEENS4_5SM1004TMEM4LOAD26SM100_TMEM_LOAD_32dp32b16xESX_NSY_INSZ_ILi0ELi4ELi3EEES12_NSQ_INS5_IJS13_NSA_ILi16EEEEEENS5_IJS1T_SB_EEEEEEENS4_39AutoVectorizingCopyWithAssumedAlignmentILi128EEENS4_14SM90_TMA_STOREES1X_S1Z_S1Z_EEEvvEEEEvNT_6ParamsE) ;  /* 0xffffff8802a87950 */ /* 0x000fea0003c3ffff */
.L_x_142:
[----:B------:R-:W-:-:S00]  /*7560*/  BRA `(.L_x_142) ;  /* 0xfffffffc00fc7947 */ /* 0x000fc0000383ffff */
[----:B------:R-:W-:-:S00]  /*7570*/  NOP ;  /* 0x0000000000007918 */ /* 0x000fc00000000000 */
        /* <DEDUP_REMOVED lines=8> */
.L_x_143:


//--------------------- .nv.global.init           --------------------------
	.section	.nv.global.init,"aw",@progbits
.nv.global.init:
	.type		$str$26,@object
	.size		$str$26,($str$25 - $str$26)
$str$26:
        /*0000*/ 	.byte	0x2f, 0x74, 0x6d, 0x70, 0x2f, 0x63, 0x75, 0x74, 0x6c, 0x61, 0x73, 0x73, 0x5f, 0x73, 0x77, 0x65
        /*0010*/ 	.byte	0x65, 0x70, 0x5f, 0x73, 0x72, 0x63, 0x2f, 0x69, 0x6e, 0x63, 0x6c, 0x75, 0x64, 0x65, 0x2f, 0x63
        /*0020*/ 	.byte	0x75, 0x74, 0x65, 0x2f, 0x61, 0x74, 0x6f, 0x6d, 0x2f, 0x63, 0x6f, 0x70, 0x79, 0x5f, 0x74, 0x72
        /*0030*/ 	.byte	0x61, 0x69, 0x74, 0x73, 0x5f, 0x73, 0x6d, 0x31, 0x30, 0x30, 0x2e, 0x68, 0x70, 0x70, 0x00
	.type		$str$25,@object
	.size		$str$25,(__unnamed_1 - $str$25)
$str$25:
        /*003f*/ 	.byte	0x28, 0x28, 0x75, 0x69, 0x6e, 0x74, 0x33, 0x32, 0x5f, 0x74, 0x28, 0x74, 0x68, 0x72, 0x65, 0x61
        /*004f*/ 	.byte	0x64, 0x49, 0x64, 0x78, 0x2e, 0x78, 0x29, 0x20, 0x2f, 0x20, 0x33, 0x32, 0x29, 0x20, 0x25, 0x20
        /*005f*/ 	.byte	0x34, 0x29, 0x20, 0x3d, 0x3d, 0x20, 0x28, 0x28, 0x28, 0x74, 0x6d, 0x65, 0x6d, 0x5f, 0x61, 0x64
        /*006f*/ 	.byte	0x64, 0x72, 0x20, 0x3e, 0x3e, 0x20, 0x31, 0x36, 0x29, 0x20, 0x2f, 0x20, 0x33, 0x32, 0x29, 0x20
        /*007f*/ 	.byte	0x25, 0x20, 0x34, 0x29, 0x00
	.type		__unnamed_1,@object
	.size		__unnamed_1,(.L_1 - __unnamed_1)
__unnamed_1:
        /*0084*/ 	.byte	0x63, 0x6f, 0x6e, 0x73, 0x74, 0x65, 0x78, 0x70, 0x72, 0x20, 0x76, 0x6f, 0x69, 0x64, 0x20, 0x63
        /* <DEDUP_REMOVED lines=36> */
        /*02d4*/ 	.byte	0x74, 0x65, 0x3a, 0x3a, 0x43, 0x3c, 0x30, 0x3e, 0x3e, 0x3e, 0x3e, 0x5d, 0x00
.L_1:


//--------------------- .nv.shared._ZN7cutlass13device_kernelINS_4gemm6kernel13GemmUniversalIN4cute5tupleIJiiiiEEENS1_10collective13CollectiveMmaINS1_35MainloopSm100TmaUmmaWarpSpecializedILi9ELi2ELi4ENS5_IJNS4_1CILi1EEESB_SB_EEEEENS5_IJNSA_ILi128EEENSA_ILi48EEESE_EEEaNS5_IJlSB_lEEEaSH_NS4_8TiledMMAINS4_8MMA_AtomIJNS4_15SM100_MMA_S8_SSIaaiLi128ELi48ELNS4_4UMMA5MajorE0ELSM_0ELNSL_8SaturateE0EEEEEENS4_6LayoutISC_NS5_IJNSA_ILi0EEESR_SR_EEEEENS5_IJNS4_10UnderscoreESU_SU_EEEEENS4_13SM90_TMA_LOADENS4_14ComposedLayoutINS4_7SwizzleILi3ELi4ELi3EEENS4_18smem_ptr_flag_bitsILi8EEENSQ_INS5_IJNSA_ILi8EEESE_EEENS5_IJSE_SB_EEEEEEEvNS4_8identityESX_S17_vS18_EENS_8epilogue10collective18CollectiveEpilogueINS1A_23Sm100TmaWarpSpecializedILi1ELi1ELi48ELb0ELb0EEEJSG_NS5_IJNSQ_ISE_SB_EENSQ_ISF_SB_EEEEEaSH_aSH_NS1A_6fusion15FusionCallbacksIS1E_NS1I_17LinearCombinationIaiaiLNS_15FloatRoundStyleE2EEESG_S1H_JEEENS4_5SM1004TMEM4LOAD26SM100_TMEM_LOAD_32dp32b16xESX_NSY_INSZ_ILi0ELi4ELi3EEES12_NSQ_INS5_IJS13_NSA_ILi16EEEEEENS5_IJS1T_SB_EEEEEEENS4_39AutoVectorizingCopyWithAssumedAlignmentILi128EEENS4_14SM90_TMA_STOREES1X_S1Z_S1Z_EEEvvEEEEvNT_6ParamsE --------------------------
	.section	.nv.shared._ZN7cutlass13device_kernelINS_4gemm6kernel13GemmUniversalIN4cute5tupleIJiiiiEEENS1_10collective13CollectiveMmaINS1_35MainloopSm100TmaUmmaWarpSpecializedILi9ELi2ELi4ENS5_IJNS4_1CILi1EEESB_SB_EEEEENS5_IJNSA_ILi128EEENSA_ILi48EEESE_EEEaNS5_IJlSB_lEEEaSH_NS4_8TiledMMAINS4_8MMA_AtomIJNS4_15SM100_MMA_S8_SSIaaiLi128ELi48ELNS4_4UMMA5MajorE0ELSM_0ELNSL_8SaturateE0EEEEEENS4_6LayoutISC_NS5_IJNSA_ILi0EEESR_SR_EEEEENS5_IJNS4_10UnderscoreESU_SU_EEEEENS4_13SM90_TMA_LOADENS4_14ComposedLayoutINS4_7SwizzleILi3ELi4ELi3EEENS4_18smem_ptr_flag_bitsILi8EEENSQ_INS5_IJNSA_ILi8EEESE_EEENS5_IJSE_SB_EEEEEEEvNS4_8identityESX_S17_vS18_EENS_8epilogue10collective18CollectiveEpilogueINS1A_23Sm100TmaWarpSpecializedILi1ELi1ELi48ELb0ELb0EEEJSG_NS5_IJNSQ_ISE_SB_EENSQ_ISF_SB_EEEEEaSH_aSH_NS1A_6fusion15FusionCallbacksIS1E_NS1I_17LinearCombinationIaiaiLNS_15FloatRoundStyleE2EEESG_S1H_JEEENS4_5SM1004TMEM4LOAD26SM100_TMEM_LOAD_32dp32b16xESX_NSY_INSZ_ILi0ELi4ELi3EEES12_NSQ_INS5_IJS13_NSA_ILi16EEEEEENS5_IJS1T_SB_EEEEEEENS4_39AutoVectorizingCopyWithAssumedAlignmentILi128EEENS4_14SM90_TMA_STOREES1X_S1Z_S1Z_EEEvvEEEEvNT_6ParamsE,"aw",@nobits
	.sectionflags	@""
	.align	16
	.zero		1024


//--------------------- .nv.shared.reserved.0     --------------------------
	.section	.nv.shared.reserved.0,"aw",@nobits
	.weak		__nv_reservedSMEM_offset_0_alias
	.size		__nv_reservedSMEM_offset_0_alias, 0, 64
	.other		__nv_reservedSMEM_offset_0_alias,@"STO_CUDA_RESERVED_SHARED STV_DEFAULT"
__nv_reservedSMEM_offset_0_alias:
	.zero		0
.nv.shared.reserved.0:
	.zero		64
	.weak		__nv_reservedSMEM_tcgen05_partition
	.type		__nv_reservedSMEM_tcgen05_partition,@object
	.size		__nv_reservedSMEM_tcgen05_partition,(.L_0 - __nv_reservedSMEM_tcgen05_partition)
__nv_reservedSMEM_tcgen05_partition:
	.zero		32
.L_0:


//--------------------- .nv.global                --------------------------
	.section	.nv.global,"aw",@nobits
.nv.global:
	.type		_ZN40_INTERNAL_8ce330b6_4_k_cu_943d1ea8_234244cute1_E,@object
	.size		_ZN40_INTERNAL_8ce330b6_4_k_cu_943d1ea8_234244cute1_E,(_ZN40_INTERNAL_8ce330b6_4_k_cu_943d1ea8_234244cuda3std3__45__cpo6cbeginE - _ZN40_INTERNAL_8ce330b6_4_k_cu_943d1ea8_234244cute1_E)
_ZN40_INTERNAL_8ce330b6_4_k_cu_943d1ea8_234244cute1_E:
	.zero		1
	.type		_ZN40_INTERNAL_8ce330b6_4_k_cu_943d1ea8_234244cuda3std3__45__cpo6cbeginE,@object
	.size		_ZN40_INTERNAL_8ce330b6_4_k_cu_943d1ea8_234244cuda3std3__45__cpo6cbeginE,(_ZN40_INTERNAL_8ce330b6_4_k_cu_943d1ea8_234244cuda3std3__48in_placeE - _ZN40_INTERNAL_8ce330b6_4_k_cu_943d1ea8_234244cuda3std3__45__cpo6cbeginE)
_ZN40_INTERNAL_8ce330b6_4_k_cu_943d1ea8_234244cuda3std3__45__cpo6cbeginE:
	.zero		1
	.type		_ZN40_INTERNAL_8ce330b6_4_k_cu_943d1ea8_234244cuda3std3__48in_placeE,@object
	.size		_ZN40_INTERNAL_8ce330b6_4_k_cu_943d1ea8_234244cuda3std3__48in_placeE,(_ZN40_INTERNAL_8ce330b6_4_k_cu_943d1ea8_234244cuda3std6ranges3__45__cpo9iter_moveE - _ZN40_INTERNAL_8ce330b6_4_k_cu_943d1ea8_234244cuda3std3__48in_placeE)
_ZN40_INTERNAL_8ce330b6_4_k_cu_943d1ea8_234244cuda3std3__48in_placeE:
	.zero		1
	.type		_ZN40_INTERNAL_8ce330b6_4_k_cu_943d1ea8_234244cuda3std6ranges3__45__cpo9iter_moveE,@object
	.size		_ZN40_INTERNAL_8ce330b6_4_k_cu_943d1ea8_234244cuda3std6ranges3__45__cpo9iter_moveE,(_ZN40_INTERNAL_8ce330b6_4_k_cu_943d1ea8_234244cuda3std3__45__cpo5beginE - _ZN40_INTERNAL_8ce330b6_4_k_cu_943d1ea8_234244cuda3std6ranges3__45__cpo9iter_moveE)
_ZN40_INTERNAL_8ce330b6_4_k_cu_943d1ea8_234244cuda3std6ranges3__45__cpo9iter_moveE:
	.zero		1
	.type		_ZN40_INTERNAL_8ce330b6_4_k_cu_943d1ea8_234244cuda3std3__45__cpo5beginE,@object
	.size		_ZN40_INTERNAL_8ce330b6_4_k_cu_943d1ea8_234244cuda3std3__45__cpo5beginE,(_ZN40_INTERNAL_8ce330b6_4_k_cu_943d1ea8_234244cuda3std3__442_GLOBAL__N__8ce330b6_4_k_cu_943d1ea8_234246ignoreE - _ZN40_INTERNAL_8ce330b6_4_k_cu_943d1ea8_234244cuda3std3__45__cpo5beginE)
_ZN40_INTERNAL_8ce330b6_4_k_cu_943d1ea8_234244cuda3std3__45__cpo5beginE:
	.zero		1
	.type		_ZN40_INTERNAL_8ce330b6_4_k_cu_943d1ea8_234244cuda3std3__442_GLOBAL__N__8ce330b6_4_k_cu_943d1ea8_234246ignoreE,@object
	.size		_ZN40_INTERNAL_8ce330b6_4_k_cu_943d1ea8_234244cuda3std3__442_GLOBAL__N__8ce330b6_4_k_cu_943d1ea8_234246ignoreE,(_ZN40_INTERNAL_8ce330b6_4_k_cu_943d1ea8_234244cute7productE - _ZN40_INTERNAL_8ce330b6_4_k_cu_943d1ea8_234244cuda3std3__442_GLOBAL__N__8ce330b6_4_k_cu_943d1ea8_234246ignoreE)
_ZN40_INTERNAL_8ce330b6_4_k_cu_943d1ea8_234244cuda3std3__442_GLOBAL__N__8ce330b6_4_k_cu_943d1ea8_234246ignoreE:
	.zero		1
	.type		_ZN40_INTERNAL_8ce330b6_4_k_cu_943d1ea8_234244cute7productE,@object
	.size		_ZN40_INTERNAL_8ce330b6_4_k_cu_943d1ea8_234244cute7productE,(_ZN40_INTERNAL_8ce330b6_4_k_cu_943d1ea8_234244cuda3std3__45__cpo3endE - _ZN40_INTERNAL_8ce330b6_4_k_cu_943d1ea8_234244cute7productE)
_ZN40_INTERNAL_8ce330b6_4_k_cu_943d1ea8_234244cute7productE:
	.zero		1
	.type		_ZN40_INTERNAL_8ce330b6_4_k_cu_943d1ea8_234244cuda3std3__45__cpo3endE,@object
	.size		_ZN40_INTERNAL_8ce330b6_4_k_cu_943d1ea8_234244cuda3std3__45__cpo3endE,(_ZN40_INTERNAL_8ce330b6_4_k_cu_943d1ea8_234244cuda3std3__419piecewise_constructE - _ZN40_INTERNAL_8ce330b6_4_k_cu_943d1ea8_234244cuda3std3__45__cpo3endE)
_ZN40_INTERNAL_8ce330b6_4_k_cu_943d1ea8_234244cuda3std3__45__cpo3endE:
	.zero		1
	.type		_ZN40_INTERNAL_8ce330b6_4_k_cu_943d1ea8_234244cuda3std3__419piecewise_constructE,@object
	.size		_ZN40_INTERNAL_8ce330b6_4_k_cu_943d1ea8_234244cuda3std3__419piecewise_constructE,(_ZN40_INTERNAL_8ce330b6_4_k_cu_943d1ea8_234244cuda3std3__45__cpo4cendE - _ZN40_INTERNAL_8ce330b6_4_k_cu_943d1ea8_234244cuda3std3__419piecewise_constructE)
_ZN40_INTERNAL_8ce330b6_4_k_cu_943d1ea8_234244cuda3std3__419piecewise_constructE:
	.zero		1
	.type		_ZN40_INTERNAL_8ce330b6_4_k_cu_943d1ea8_234244cuda3std3__45__cpo4cendE,@object
	.size		_ZN40_INTERNAL_8ce330b6_4_k_cu_943d1ea8_234244cuda3std3__45__cpo4cendE,(_ZN40_INTERNAL_8ce330b6_4_k_cu_943d1ea8_234244cuda3std6ranges3__45__cpo4swapE - _ZN40_INTERNAL_8ce330b6_4_k_cu_943d1ea8_234244cuda3std3__45__cpo4cendE)
_ZN40_INTERNAL_8ce330b6_4_k_cu_943d1ea8_234244cuda3std3__45__cpo4cendE:
	.zero		1
	.type		_ZN40_INTERNAL_8ce330b6_4_k_cu_943d1ea8_234244cuda3std6ranges3__45__cpo4swapE,@object
	.size		_ZN40_INTERNAL_8ce330b6_4_k_cu_943d1ea8_234244cuda3std6ranges3__45__cpo4swapE,(.L_9 - _ZN40_INTERNAL_8ce330b6_4_k_cu_943d1ea8_234244cuda3std6ranges3__45__cpo4swapE)
_ZN40_INTERNAL_8ce330b6_4_k_cu_943d1ea8_234244cuda3std6ranges3__45__cpo4swapE:
	.zero		1
.L_9:


//--------------------- .nv.constant0._ZN7cutlass13device_kernelINS_4gemm6kernel13GemmUniversalIN4cute5tupleIJiiiiEEENS1_10collective13CollectiveMmaINS1_35MainloopSm100TmaUmmaWarpSpecializedILi9ELi2ELi4ENS5_IJNS4_1CILi1EEESB_SB_EEEEENS5_IJNSA_ILi128EEENSA_ILi48EEESE_EEEaNS5_IJlSB_lEEEaSH_NS4_8TiledMMAINS4_8MMA_AtomIJNS4_15SM100_MMA_S8_SSIaaiLi128ELi48ELNS4_4UMMA5MajorE0ELSM_0ELNSL_8SaturateE0EEEEEENS4_6LayoutISC_NS5_IJNSA_ILi0EEESR_SR_EEEEENS5_IJNS4_10UnderscoreESU_SU_EEEEENS4_13SM90_TMA_LOADENS4_14ComposedLayoutINS4_7SwizzleILi3ELi4ELi3EEENS4_18smem_ptr_flag_bitsILi8EEENSQ_INS5_IJNSA_ILi8EEESE_EEENS5_IJSE_SB_EEEEEEEvNS4_8identityESX_S17_vS18_EENS_8epilogue10collective18CollectiveEpilogueINS1A_23Sm100TmaWarpSpecializedILi1ELi1ELi48ELb0ELb0EEEJSG_NS5_IJNSQ_ISE_SB_EENSQ_ISF_SB_EEEEEaSH_aSH_NS1A_6fusion15FusionCallbacksIS1E_NS1I_17LinearCombinationIaiaiLNS_15FloatRoundStyleE2EEESG_S1H_JEEENS4_5SM1004TMEM4LOAD26SM100_TMEM_LOAD_32dp32b16xESX_NSY_INSZ_ILi0ELi4ELi3EEES12_NSQ_INS5_IJS13_NSA_ILi16EEEEEENS5_IJS1T_SB_EEEEEEENS4_39AutoVectorizingCopyWithAssumedAlignmentILi128EEENS4_14SM90_TMA_STOREES1X_S1Z_S1Z_EEEvvEEEEvNT_6ParamsE --------------------------
	.section	.nv.constant0._ZN7cutlass13device_kernelINS_4gemm6kernel13GemmUniversalIN4cute5tupleIJiiiiEEENS1_10collective13CollectiveMmaINS1_35MainloopSm100TmaUmmaWarpSpecializedILi9ELi2ELi4ENS5_IJNS4_1CILi1EEESB_SB_EEEEENS5_IJNSA_ILi128EEENSA_ILi48EEESE_EEEaNS5_IJlSB_lEEEaSH_NS4_8TiledMMAINS4_8MMA_AtomIJNS4_15SM100_MMA_S8_SSIaaiLi128ELi48ELNS4_4UMMA5MajorE0ELSM_0ELNSL_8SaturateE0EEEEEENS4_6LayoutISC_NS5_IJNSA_ILi0EEESR_SR_EEEEENS5_IJNS4_10UnderscoreESU_SU_EEEEENS4_13SM90_TMA_LOADENS4_14ComposedLayoutINS4_7SwizzleILi3ELi4ELi3EEENS4_18smem_ptr_flag_bitsILi8EEENSQ_INS5_IJNSA_ILi8EEESE_EEENS5_IJSE_SB_EEEEEEEvNS4_8identityESX_S17_vS18_EENS_8epilogue10collective18CollectiveEpilogueINS1A_23Sm100TmaWarpSpecializedILi1ELi1ELi48ELb0ELb0EEEJSG_NS5_IJNSQ_ISE_SB_EENSQ_ISF_SB_EEEEEaSH_aSH_NS1A_6fusion15FusionCallbacksIS1E_NS1I_17LinearCombinationIaiaiLNS_15FloatRoundStyleE2EEESG_S1H_JEEENS4_5SM1004TMEM4LOAD26SM100_TMEM_LOAD_32dp32b16xESX_NSY_INSZ_ILi0ELi4ELi3EEES12_NSQ_INS5_IJS13_NSA_ILi16EEEEEENS5_IJS1T_SB_EEEEEEENS4_39AutoVectorizingCopyWithAssumedAlignmentILi128EEENS4_14SM90_TMA_STOREES1X_S1Z_S1Z_EEEvvEEEEvNT_6ParamsE,"a",@progbits
	.sectionflags	@""
	.align	4
.nv.constant0._ZN7cutlass13device_kernelINS_4gemm6kernel13GemmUniversalIN4cute5tupleIJiiiiEEENS1_10collective13CollectiveMmaINS1_35MainloopSm100TmaUmmaWarpSpecializedILi9ELi2ELi4ENS5_IJNS4_1CILi1EEESB_SB_EEEEENS5_IJNSA_ILi128EEENSA_ILi48EEESE_EEEaNS5_IJlSB_lEEEaSH_NS4_8TiledMMAINS4_8MMA_AtomIJNS4_15SM100_MMA_S8_SSIaaiLi128ELi48ELNS4_4UMMA5MajorE0ELSM_0ELNSL_8SaturateE0EEEEEENS4_6LayoutISC_NS5_IJNSA_ILi0EEESR_SR_EEEEENS5_IJNS4_10UnderscoreESU_SU_EEEEENS4_13SM90_TMA_LOADENS4_14ComposedLayoutINS4_7SwizzleILi3ELi4ELi3EEENS4_18smem_ptr_flag_bitsILi8EEENSQ_INS5_IJNSA_ILi8EEESE_EEENS5_IJSE_SB_EEEEEEEvNS4_8identityESX_S17_vS18_EENS_8epilogue10collective18CollectiveEpilogueINS1A_23Sm100TmaWarpSpecializedILi1ELi1ELi48ELb0ELb0EEEJSG_NS5_IJNSQ_ISE_SB_EENSQ_ISF_SB_EEEEEaSH_aSH_NS1A_6fusion15FusionCallbacksIS1E_NS1I_17LinearCombinationIaiaiLNS_15FloatRoundStyleE2EEESG_S1H_JEEENS4_5SM1004TMEM4LOAD26SM100_TMEM_LOAD_32dp32b16xESX_NSY_INSZ_ILi0ELi4ELi3EEES12_NSQ_INS5_IJS13_NSA_ILi16EEEEEENS5_IJS1T_SB_EEEEEEENS4_39AutoVectorizingCopyWithAssumedAlignmentILi128EEENS4_14SM90_TMA_STOREES1X_S1Z_S1Z_EEEvvEEEEvNT_6ParamsE:
	.zero		2944


//--------------------- SYMBOLS --------------------------

	.type		.nv.reservedSmem.offset0,@object
	.size		.nv.reservedSmem.offset0,0x4
	.type		.nv.reservedSmem.cap,@object
	.size		.nv.reservedSmem.cap,0x4
	.type		__assertfail,@function
